	.headerflags	@"EF_CUDA_TEXMODE_UNIFIED EF_CUDA_64BIT_ADDRESS EF_CUDA_ACCELERATORS EF_CUDA_SM90 EF_CUDA_VIRTUAL_SM(EF_CUDA_SM90)"
	.elftype	@"ET_EXEC"


//--------------------- .nv.info                  --------------------------
	.section	.nv.info,"",@"SHT_CUDA_INFO"
	.align	4


	//----- nvinfo : EIATTR_REGCOUNT
	.align		4
        /*0000*/ 	.byte	0x04, 0x2f
        /*0002*/ 	.short	(.L_1 - .L_0)
	.align		4
.L_0:
        /*0004*/ 	.word	index@(triton_poi_fused_max_pool2d_with_indices_17)
        /*0008*/ 	.word	0x0000005d


	//----- nvinfo : EIATTR_MIN_STACK_SIZE
	.align		4
.L_1:
        /*000c*/ 	.byte	0x04, 0x12
        /*000e*/ 	.short	(.L_3 - .L_2)
	.align		4
.L_2:
        /*0010*/ 	.word	index@(triton_poi_fused_max_pool2d_with_indices_17)
        /*0014*/ 	.word	0x00000000


	//----- nvinfo : EIATTR_FRAME_SIZE
	.align		4
.L_3:
        /*0018*/ 	.byte	0x04, 0x11
        /*001a*/ 	.short	(.L_5 - .L_4)
	.align		4
.L_4:
        /*001c*/ 	.word	index@(triton_poi_fused_max_pool2d_with_indices_17)
        /*0020*/ 	.word	0x00000000


	//----- nvinfo : EIATTR_MIN_STACK_SIZE
	.align		4
.L_5:
        /*0024*/ 	.byte	0x04, 0x12
        /*0026*/ 	.short	(.L_7 - .L_6)
	.align		4
.L_6:
        /*0028*/ 	.word	index@(triton_poi_fused_max_pool2d_with_indices_17)
        /*002c*/ 	.word	0x00000000
.L_7:


//--------------------- .nv.info.triton_poi_fused_max_pool2d_with_indices_17 --------------------------
	.section	.nv.info.triton_poi_fused_max_pool2d_with_indices_17,"",@"SHT_CUDA_INFO"
	.sectionflags	@""
	.align	4


	//----- nvinfo : EIATTR_CUDA_API_VERSION
	.align		4
        /*0000*/ 	.byte	0x04, 0x37
        /*0002*/ 	.short	(.L_9 - .L_8)
.L_8:
        /*0004*/ 	.word	0x0000007c


	//----- nvinfo : EIATTR_KPARAM_INFO
	.align		4
.L_9:
        /*0008*/ 	.byte	0x04, 0x17
        /*000a*/ 	.short	(.L_11 - .L_10)
.L_10:
        /*000c*/ 	.word	0x00000000
        /*0010*/ 	.short	0x0004
        /*0012*/ 	.short	0x001c
        /*0014*/ 	.byte	0x00, 0xf0, 0x11, 0x00


	//----- nvinfo : EIATTR_KPARAM_INFO
	.align		4
.L_11:
        /*0018*/ 	.byte	0x04, 0x17
        /*001a*/ 	.short	(.L_13 - .L_12)
.L_12:
        /*001c*/ 	.word	0x00000000
        /*0020*/ 	.short	0x0003
        /*0022*/ 	.short	0x0018
        /*0024*/ 	.byte	0x00, 0xf0, 0x11, 0x00


	//----- nvinfo : EIATTR_KPARAM_INFO
	.align		4
.L_13:
        /*0028*/ 	.byte	0x04, 0x17
        /*002a*/ 	.short	(.L_15 - .L_14)
.L_14:
        /*002c*/ 	.word	0x00000000
        /*0030*/ 	.short	0x0002
        /*0032*/ 	.short	0x0010
        /*0034*/ 	.byte	0x00, 0xf4, 0x21, 0x00


	//----- nvinfo : EIATTR_KPARAM_INFO
	.align		4
.L_15:
        /*0038*/ 	.byte	0x04, 0x17
        /*003a*/ 	.short	(.L_17 - .L_16)
.L_16:
        /*003c*/ 	.word	0x00000000
        /*0040*/ 	.short	0x0001
        /*0042*/ 	.short	0x0008
        /*0044*/ 	.byte	0x00, 0xf4, 0x21, 0x00


	//----- nvinfo : EIATTR_KPARAM_INFO
	.align		4
.L_17:
        /*0048*/ 	.byte	0x04, 0x17
        /*004a*/ 	.short	(.L_19 - .L_18)
.L_18:
        /*004c*/ 	.word	0x00000000
        /*0050*/ 	.short	0x0000
        /*0052*/ 	.short	0x0000
        /*0054*/ 	.byte	0x00, 0xf4, 0x21, 0x00


	//----- nvinfo : EIATTR_SPARSE_MMA_MASK
	.align		4
.L_19:
        /*0058*/ 	.byte	0x03, 0x50
        /*005a*/ 	.short	0x0000


	//----- nvinfo : EIATTR_MAXREG_COUNT
	.align		4
        /*005c*/ 	.byte	0x03, 0x1b
        /*005e*/ 	.short	0x00ff


	//----- nvinfo : EIATTR_EXIT_INSTR_OFFSETS
	.align		4
        /*0060*/ 	.byte	0x04, 0x1c
        /*0062*/ 	.short	(.L_21 - .L_20)


	//   ....[0]....
.L_20:
        /*0064*/ 	.word	0x000042b0


	//   ....[1]....
        /*0068*/ 	.word	0x000042d0


	//----- nvinfo : EIATTR_REQNTID
	.align		4
.L_21:
        /*006c*/ 	.byte	0x04, 0x10
        /*006e*/ 	.short	(.L_23 - .L_22)
.L_22:
        /*0070*/ 	.word	0x00000080
        /*0074*/ 	.word	0x00000001
        /*0078*/ 	.word	0x00000001


	//----- nvinfo : EIATTR_CBANK_PARAM_SIZE
	.align		4
.L_23:
        /*007c*/ 	.byte	0x03, 0x19
        /*007e*/ 	.short	0x0020


	//----- nvinfo : EIATTR_PARAM_CBANK
	.align		4
        /*0080*/ 	.byte	0x04, 0x0a
        /*0082*/ 	.short	(.L_25 - .L_24)
	.align		4
.L_24:
        /*0084*/ 	.word	index@(.nv.constant0.triton_poi_fused_max_pool2d_with_indices_17)
        /*0088*/ 	.short	0x0210
        /*008a*/ 	.short	0x0020


	//----- nvinfo : EIATTR_SW_WAR
	.align		4
.L_25:
        /*008c*/ 	.byte	0x04, 0x36
        /*008e*/ 	.short	(.L_27 - .L_26)
.L_26:
        /*0090*/ 	.word	0x00000008
.L_27:


//--------------------- .nv.callgraph             --------------------------
	.section	.nv.callgraph,"",@"SHT_CUDA_CALLGRAPH"
	.align	4
	.sectionentsize	8
	.align		4
        /*0000*/ 	.word	0x00000000
	.align		4
        /*0004*/ 	.word	0xffffffff
	.align		4
        /*0008*/ 	.word	0x00000000
	.align		4
        /*000c*/ 	.word	0xfffffffe
	.align		4
        /*0010*/ 	.word	0x00000000
	.align		4
        /*0014*/ 	.word	0xfffffffd
	.align		4
        /*0018*/ 	.word	0x00000000
	.align		4
        /*001c*/ 	.word	0xfffffffc


//--------------------- .text.triton_poi_fused_max_pool2d_with_indices_17 --------------------------
	.section	.text.triton_poi_fused_max_pool2d_with_indices_17,"ax",@progbits
	.sectionflags	@"SHF_BARRIERS=1"
	.align	128
        .global         triton_poi_fused_max_pool2d_with_indices_17
        .type           triton_poi_fused_max_pool2d_with_indices_17,@function
        .size           triton_poi_fused_max_pool2d_with_indices_17,(.L_x_1 - triton_poi_fused_max_pool2d_with_indices_17)
        .other          triton_poi_fused_max_pool2d_with_indices_17,@"STO_CUDA_ENTRY STV_DEFAULT"
triton_poi_fused_max_pool2d_with_indices_17:
.text.triton_poi_fused_max_pool2d_with_indices_17:
[----:B------:R-:W0:Y:S08]  /*0000*/  LDC R1, c[0x0][0x28] ;  /* 0x00000a00ff017b82 */ /* 0x000e300000000800 */
[----:B------:R-:W1:Y:S01]  /*0010*/  S2UR UR4, SR_CTAID.Y ;  /* 0x00000000000479c3 */ /* 0x000e620000002600 */
[----:B------:R-:W2:Y:S01]  /*0020*/  S2R R9, SR_TID.X ;  /* 0x0000000000097919 */ /* 0x000ea20000002100 */
[----:B------:R-:W-:-:S02]  /*0030*/  CS2R R12, SRZ ;  /* 0x00000000000c7805 */ /* 0x000fc4000001ff00 */
[----:B------:R-:W-:Y:S01]  /*0040*/  CS2R R14, SRZ ;  /* 0x00000000000e7805 */ /* 0x000fe2000001ff00 */
[----:B------:R-:W-:-:S03]  /*0050*/  ULDC.64 UR12, c[0x0][0x208] ;  /* 0x00008200000c7ab9 */ /* 0x000fc60000000a00 */
[----:B------:R-:W3:Y:S08]  /*0060*/  S2UR UR5, SR_CTAID.X ;  /* 0x00000000000579c3 */ /* 0x000ef00000002500 */
[----:B------:R-:W4:Y:S01]  /*0070*/  LDC.64 R46, c[0x0][0x210] ;  /* 0x00008400ff2e7b82 */ /* 0x000f220000000a00 */
[----:B-1----:R-:W-:-:S06]  /*0080*/  USHF.L.U32 UR4, UR4, 0x9, URZ ;  /* 0x0000000904047899 */ /* 0x002fcc000800063f */
[----:B------:R-:W-:Y:S01]  /*0090*/  IMAD.U32 R0, RZ, RZ, UR4 ;  /* 0x00000004ff007e24 */ /* 0x000fe2000f8e00ff */
[----:B---3--:R-:W-:-:S04]  /*00a0*/  USHF.L.U32 UR5, UR5, 0x1, URZ ;  /* 0x0000000105057899 */ /* 0x008fc8000800063f */
[----:B--2---:R-:W-:Y:S01]  /*00b0*/  LOP3.LUT R7, R0, 0x7f, R9, 0xf8, !PT ;  /* 0x0000007f00077812 */ /* 0x004fe200078ef809 */
[----:B------:R-:W-:Y:S02]  /*00c0*/  UIADD3 UR6, UR5, -0x2400, URZ ;  /* 0xffffdc0005067890 */ /* 0x000fe4000fffe03f */
[----:B------:R-:W-:Y:S01]  /*00d0*/  IMAD.U32 R6, RZ, RZ, UR5 ;  /* 0x00000005ff067e24 */ /* 0x000fe2000f8e00ff */
[----:B------:R-:W-:Y:S01]  /*00e0*/  LOP3.LUT R4, R7, 0x100, RZ, 0xfc, !PT ;  /* 0x0000010007047812 */ /* 0x000fe200078efcff */
[----:B------:R-:W-:-:S04]  /*00f0*/  UIADD3 UR7, UR5, -0x2200, URZ ;  /* 0xffffde0005077890 */ /* 0x000fc8000fffe03f */
[----:B------:R-:W-:-:S05]  /*0100*/  IMAD.HI R0, R4, 0x38e38e39, RZ ;  /* 0x38e38e3904007827 */ /* 0x000fca00078e02ff */
[----:B------:R-:W-:-:S04]  /*0110*/  SHF.R.S32.HI R3, RZ, 0x1, R0 ;  /* 0x00000001ff037819 */ /* 0x000fc80000011400 */
[----:B------:R-:W-:Y:S01]  /*0120*/  LEA.HI R3, R0, R3, RZ, 0x1 ;  /* 0x0000000300037211 */ /* 0x000fe200078f08ff */
[----:B------:R-:W-:-:S04]  /*0130*/  IMAD.HI R0, R4, 0x1948b0fd, RZ ;  /* 0x1948b0fd04007827 */ /* 0x000fc800078e02ff */
[----:B------:R-:W-:Y:S01]  /*0140*/  IMAD.HI R2, R3, 0x38e38e39, RZ ;  /* 0x38e38e3903027827 */ /* 0x000fe200078e02ff */
[----:B------:R-:W-:-:S03]  /*0150*/  SHF.R.U32.HI R5, RZ, 0x1f, R0 ;  /* 0x0000001fff057819 */ /* 0x000fc60000011600 */
[----:B------:R-:W-:Y:S01]  /*0160*/  IMAD R69, R3, -0x9, R4 ;  /* 0xfffffff703457824 */ /* 0x000fe200078e0204 */
[----:B------:R-:W-:Y:S02]  /*0170*/  SHF.R.S32.HI R11, RZ, 0x1, R2 ;  /* 0x00000001ff0b7819 */ /* 0x000fe40000011402 */
[----:B------:R-:W-:Y:S01]  /*0180*/  LEA.HI.SX32 R5, R0, R5, 0x1d ;  /* 0x0000000500057211 */ /* 0x000fe200078feaff */
[C---:B------:R-:W-:Y:S01]  /*0190*/  IMAD.SHL.U32 R0, R69.reuse, 0x400, RZ ;  /* 0x0000040045007824 */ /* 0x040fe200078e00ff */
[----:B------:R-:W-:Y:S02]  /*01a0*/  LEA.HI R68, R2, R11, RZ, 0x1 ;  /* 0x0000000b02447211 */ /* 0x000fe400078f08ff */
[----:B------:R-:W-:Y:S01]  /*01b0*/  ISETP.GT.AND P5, PT, R69, -0x1, PT ;  /* 0xffffffff4500780c */ /* 0x000fe20003fa4270 */
[----:B------:R-:W-:Y:S01]  /*01c0*/  IMAD R5, R5, 0x24200, R0 ;  /* 0x0002420005057824 */ /* 0x000fe200078e0200 */
[----:B------:R-:W-:Y:S01]  /*01d0*/  LEA R2, R69, 0x1, 0x1 ;  /* 0x0000000145027811 */ /* 0x000fe200078e08ff */
[----:B------:R-:W-:-:S02]  /*01e0*/  IMAD R68, R68, -0x9, R3 ;  /* 0xfffffff744447824 */ /* 0x000fc400078e0203 */
[----:B------:R-:W-:Y:S01]  /*01f0*/  IMAD.U32 R3, RZ, RZ, UR5 ;  /* 0x00000005ff037e24 */ /* 0x000fe2000f8e00ff */
[----:B------:R-:W-:Y:S01]  /*0200*/  ISETP.LT.AND P5, PT, R2, 0x11, P5 ;  /* 0x000000110200780c */ /* 0x000fe20002fa1270 */
[C---:B------:R-:W-:Y:S01]  /*0210*/  IMAD R45, R68.reuse, 0x4400, R5 ;  /* 0x00004400442d7824 */ /* 0x040fe200078e0205 */
[----:B------:R-:W-:Y:S01]  /*0220*/  ISETP.GT.AND P0, PT, R68, RZ, PT ;  /* 0x000000ff4400720c */ /* 0x000fe20003f04270 */
[----:B------:R-:W-:Y:S02]  /*0230*/  IMAD.U32 R0, RZ, RZ, UR5 ;  /* 0x00000005ff007e24 */ /* 0x000fe4000f8e00ff */
[----:B------:R-:W-:Y:S01]  /*0240*/  VIADD R11, R45, UR7 ;  /* 0x000000072d0b7c36 */ /* 0x000fe20008000000 */
[C---:B------:R-:W-:Y:S02]  /*0250*/  ISETP.GT.AND P1, PT, R69.reuse, RZ, P0 ;  /* 0x000000ff4500720c */ /* 0x040fe40000724270 */
[----:B------:R-:W-:Y:S01]  /*0260*/  ISETP.GT.AND P0, PT, R69, -0x1, P0 ;  /* 0xffffffff4500780c */ /* 0x000fe20000704270 */
[----:B----4-:R-:W-:Y:S01]  /*0270*/  IMAD.WIDE R10, R11, 0x4, R46 ;  /* 0x000000040b0a7825 */ /* 0x010fe200078e022e */
[----:B------:R-:W-:-:S02]  /*0280*/  ISETP.LT.AND P1, PT, R3, 0x200, P1 ;  /* 0x000002000300780c */ /* 0x000fc40000f21270 */
[----:B------:R-:W-:Y:S01]  /*0290*/  ISETP.LT.AND P0, PT, R6, 0x200, P0 ;  /* 0x000002000600780c */ /* 0x000fe20000701270 */
[----:B------:R-:W-:Y:S01]  /*02a0*/  VIADD R3, R45, UR6 ;  /* 0x000000062d037c36 */ /* 0x000fe20008000000 */
[C---:B------:R-:W-:Y:S02]  /*02b0*/  ISETP.LT.AND P2, PT, R4.reuse, 0x144, P1 ;  /* 0x000001440400780c */ /* 0x040fe40000f41270 */
[----:B------:R-:W-:Y:S01]  /*02c0*/  ISETP.LT.AND P3, PT, R4, 0x144, P0 ;  /* 0x000001440400780c */ /* 0x000fe20000761270 */
[----:B------:R-:W-:Y:S01]  /*02d0*/  IMAD.WIDE R2, R3, 0x4, R46 ;  /* 0x0000000403027825 */ /* 0x000fe200078e022e */
[----:B------:R-:W-:Y:S01]  /*02e0*/  ISETP.GT.AND P0, PT, R68, RZ, P5 ;  /* 0x000000ff4400720c */ /* 0x000fe20002f04270 */
[----:B------:R-:W-:-:S03]  /*02f0*/  UIADD3 UR8, UR5, -0x2000, URZ ;  /* 0xffffe00005087890 */ /* 0x000fc6000fffe03f */
[----:B------:R-:W-:-:S05]  /*0300*/  ISETP.LT.AND P0, PT, R0, 0x200, P0 ;  /* 0x000002000000780c */ /* 0x000fca0000701270 */
[----:B------:R1:W2:Y:S04]  /*0310*/  @P2 LDG.E.EL.64 R12, desc[UR12][R2.64] ;  /* 0x0000000c020c2981 */ /* 0x0002a8000c2e1b00 */
[----:B------:R3:W4:Y:S01]  /*0320*/  @P3 LDG.E.EL.64 R14, desc[UR12][R10.64] ;  /* 0x0000000c0a0e3981 */ /* 0x000722000c2e1b00 */
[----:B------:R-:W-:Y:S01]  /*0330*/  ISETP.GT.AND P6, PT, R68, -0x1, PT ;  /* 0xffffffff4400780c */ /* 0x000fe20003fc4270 */
[----:B------:R-:W-:Y:S01]  /*0340*/  VIADD R5, R45, UR8 ;  /* 0x000000082d057c36 */ /* 0x000fe20008000000 */
[----:B------:R-:W-:Y:S02]  /*0350*/  ISETP.LT.AND P1, PT, R4, 0x144, P0 ;  /* 0x000001440400780c */ /* 0x000fe40000721270 */
[----:B------:R-:W-:Y:S02]  /*0360*/  CS2R R16, SRZ ;  /* 0x0000000000107805 */ /* 0x000fe4000001ff00 */
[----:B------:R-:W-:Y:S01]  /*0370*/  ISETP.GT.AND P0, PT, R69, RZ, P6 ;  /* 0x000000ff4500720c */ /* 0x000fe20003704270 */
[----:B-1----:R-:W-:Y:S01]  /*0380*/  IMAD.WIDE R2, R5, 0x4, R46 ;  /* 0x0000000405027825 */ /* 0x002fe200078e022e */
[----:B------:R-:W-:Y:S01]  /*0390*/  UIADD3 UR9, UR5, -0x200, URZ ;  /* 0xfffffe0005097890 */ /* 0x000fe2000fffe03f */
[----:B------:R-:W-:-:S02]  /*03a0*/  CS2R R18, SRZ ;  /* 0x0000000000127805 */ /* 0x000fc4000001ff00 */
[----:B------:R-:W-:Y:S02]  /*03b0*/  ISETP.LT.AND P0, PT, R0, 0x200, P0 ;  /* 0x000002000000780c */ /* 0x000fe40000701270 */
[----:B------:R-:W-:Y:S02]  /*03c0*/  P2R R58, PR, RZ, 0x40 ;  /* 0x00000040ff3a7803 */ /* 0x000fe40000000000 */
[----:B------:R-:W-:Y:S01]  /*03d0*/  ISETP.LT.AND P0, PT, R4, 0x144, P0 ;  /* 0x000001440400780c */ /* 0x000fe20000701270 */
[----:B------:R-:W5:Y:S01]  /*03e0*/  @P1 LDG.E.EL.64 R16, desc[UR12][R2.64] ;  /* 0x0000000c02101981 */ /* 0x000f62000c2e1b00 */
[----:B---3--:R-:W-:-:S04]  /*03f0*/  VIADD R11, R45, UR9 ;  /* 0x000000092d0b7c36 */ /* 0x008fc80008000000 */
[----:B------:R-:W-:-:S07]  /*0400*/  IMAD.WIDE R10, R11, 0x4, R46 ;  /* 0x000000040b0a7825 */ /* 0x000fce00078e022e */
[----:B------:R-:W3:Y:S01]  /*0410*/  @P0 LDG.E.EL.64 R18, desc[UR12][R10.64] ;  /* 0x0000000c0a120981 */ /* 0x000ee2000c2e1b00 */
[----:B------:R-:W-:Y:S01]  /*0420*/  UISETP.GE.AND UP0, UPT, UR5, 0x200, UPT ;  /* 0x000002000500788c */ /* 0x000fe2000bf06270 */
[----:B------:R-:W-:Y:S02]  /*0430*/  LOP3.LUT R8, R68, R69, RZ, 0xfc, !PT ;  /* 0x0000004544087212 */ /* 0x000fe400078efcff */
[----:B--2---:R-:W-:Y:S02]  /*0440*/  SEL R5, R12, 0xff800000, P2 ;  /* 0xff8000000c057807 */ /* 0x004fe40001000000 */
[----:B------:R-:W-:Y:S02]  /*0450*/  SEL R6, R13, 0xff800000, P2 ;  /* 0xff8000000d067807 */ /* 0x000fe40001000000 */
[----:B------:R-:W-:Y:S02]  /*0460*/  CS2R R12, SRZ ;  /* 0x00000000000c7805 */ /* 0x000fe4000001ff00 */
[----:B----4-:R-:W-:-:S02]  /*0470*/  SEL R14, R14, 0xff800000, P3 ;  /* 0xff8000000e0e7807 */ /* 0x010fc40001800000 */
[----:B------:R-:W-:Y:S02]  /*0480*/  SEL R15, R15, 0xff800000, P3 ;  /* 0xff8000000f0f7807 */ /* 0x000fe40001800000 */
[C---:B------:R-:W-:Y:S02]  /*0490*/  FSETP.GT.AND P6, PT, R14.reuse, R5, PT ;  /* 0x000000050e00720b */ /* 0x040fe40003fc4000 */
[----:B------:R-:W-:Y:S02]  /*04a0*/  FSETP.GT.AND P4, PT, R15, R6, PT ;  /* 0x000000060f00720b */ /* 0x000fe40003f84000 */
[----:B------:R-:W-:Y:S01]  /*04b0*/  FSETP.NAN.AND P2, PT, R14, R14, PT ;  /* 0x0000000e0e00720b */ /* 0x000fe20003f48000 */
[----:B------:R-:W-:Y:S01]  /*04c0*/  UIADD3 UR10, UR5, 0x200, URZ ;  /* 0x00000200050a7890 */ /* 0x000fe2000fffe03f */
[----:B------:R-:W-:Y:S02]  /*04d0*/  CS2R R70, SRZ ;  /* 0x0000000000467805 */ /* 0x000fe4000001ff00 */
[----:B------:R-:W-:-:S02]  /*04e0*/  CS2R R24, SRZ ;  /* 0x0000000000187805 */ /* 0x000fc4000001ff00 */
[----:B------:R-:W-:Y:S02]  /*04f0*/  CS2R R28, SRZ ;  /* 0x00000000001c7805 */ /* 0x000fe4000001ff00 */
[----:B------:R-:W-:Y:S02]  /*0500*/  P2R R31, PR, RZ, 0x10 ;  /* 0x00000010ff1f7803 */ /* 0x000fe40000000000 */
[----:B------:R-:W-:Y:S02]  /*0510*/  P2R R32, PR, RZ, 0x40 ;  /* 0x00000040ff207803 */ /* 0x000fe40000000000 */
[----:B------:R-:W-:Y:S02]  /*0520*/  @!P6 SEL R14, R14, R5, P2 ;  /* 0x000000050e0ee207 */ /* 0x000fe40001000000 */
[----:B-----5:R-:W-:Y:S02]  /*0530*/  SEL R3, R16, 0xff800000, P1 ;  /* 0xff80000010037807 */ /* 0x020fe40000800000 */
[----:B------:R-:W-:-:S02]  /*0540*/  SEL R0, R17, 0xff800000, P1 ;  /* 0xff80000011007807 */ /* 0x000fc40000800000 */
[C---:B------:R-:W-:Y:S02]  /*0550*/  FSETP.NAN.AND P1, PT, R15.reuse, R15, PT ;  /* 0x0000000f0f00720b */ /* 0x040fe40003f28000 */
[----:B------:R-:W-:Y:S02]  /*0560*/  FSETP.GEU.AND P3, PT, R14, R3, PT ;  /* 0x000000030e00720b */ /* 0x000fe40003f6e000 */
[----:B------:R-:W-:Y:S02]  /*0570*/  @!P4 SEL R15, R15, R6, P1 ;  /* 0x000000060f0fc207 */ /* 0x000fe40000800000 */
[----:B---3--:R-:W-:Y:S02]  /*0580*/  SEL R6, R18, 0xff800000, P0 ;  /* 0xff80000012067807 */ /* 0x008fe40000000000 */
[----:B------:R-:W-:Y:S02]  /*0590*/  FSETP.GEU.AND P2, PT, R15, R0, PT ;  /* 0x000000000f00720b */ /* 0x000fe40003f4e000 */
[----:B------:R-:W-:-:S02]  /*05a0*/  SEL R5, R19, 0xff800000, P0 ;  /* 0xff80000013057807 */ /* 0x000fc40000000000 */
[C---:B------:R-:W-:Y:S02]  /*05b0*/  FSETP.NAN.AND P0, PT, R3.reuse, R3, PT ;  /* 0x000000030300720b */ /* 0x040fe40003f08000 */
[----:B------:R-:W-:Y:S02]  /*05c0*/  P2R R23, PR, RZ, 0x4 ;  /* 0x00000004ff177803 */ /* 0x000fe40000000000 */
[----:B------:R-:W-:Y:S02]  /*05d0*/  @P3 SEL R3, R3, R14, P0 ;  /* 0x0000000e03033207 */ /* 0x000fe40000000000 */
[C---:B------:R-:W-:Y:S02]  /*05e0*/  FSETP.NAN.AND P0, PT, R0.reuse, R0, PT ;  /* 0x000000000000720b */ /* 0x040fe40003f08000 */
[----:B------:R-:W-:Y:S02]  /*05f0*/  P2R R20, PR, RZ, 0x8 ;  /* 0x00000008ff147803 */ /* 0x000fe40000000000 */
[----:B------:R-:W-:-:S02]  /*0600*/  @P2 SEL R0, R0, R15, P0 ;  /* 0x0000000f00002207 */ /* 0x000fc40000000000 */
[-C--:B------:R-:W-:Y:S02]  /*0610*/  FSETP.NAN.AND P0, PT, R5, R5.reuse, PT ;  /* 0x000000050500720b */ /* 0x080fe40003f08000 */
[----:B------:R-:W-:-:S04]  /*0620*/  FSETP.GEU.AND P1, PT, R0, R5, PT ;  /* 0x000000050000720b */ /* 0x000fc80003f2e000 */
[----:B------:R-:W-:-:S09]  /*0630*/  P2R R11, PR, RZ, 0x2 ;  /* 0x00000002ff0b7803 */ /* 0x000fd20000000000 */
[----:B------:R-:W-:Y:S02]  /*0640*/  @P1 SEL R5, R5, R0, P0 ;  /* 0x0000000005051207 */ /* 0x000fe40000000000 */
[-C--:B------:R-:W-:Y:S02]  /*0650*/  FSETP.GEU.AND P1, PT, R3, R6.reuse, PT ;  /* 0x000000060300720b */ /* 0x080fe40003f2e000 */
[----:B------:R-:W-:Y:S02]  /*0660*/  FSETP.NAN.AND P0, PT, R6, R6, PT ;  /* 0x000000060600720b */ /* 0x000fe40003f08000 */
[----:B------:R-:W-:-:S09]  /*0670*/  P2R R14, PR, RZ, 0x2 ;  /* 0x00000002ff0e7803 */ /* 0x000fd20000000000 */
[----:B------:R-:W-:Y:S01]  /*0680*/  @P1 SEL R6, R6, R3, P0 ;  /* 0x0000000306061207 */ /* 0x000fe20000000000 */
[----:B------:R-:W-:Y:S01]  /*0690*/  VIADD R3, R45, UR5 ;  /* 0x000000052d037c36 */ /* 0x000fe20008000000 */
[----:B------:R-:W-:-:S03]  /*06a0*/  PLOP3.LUT P0, PT, PT, PT, UP0, 0x40, 0x0 ;  /* 0x000000000000781c */ /* 0x000fc60003f0e808 */
[----:B------:R-:W-:Y:S01]  /*06b0*/  IMAD.WIDE R2, R3, 0x4, R46 ;  /* 0x0000000403027825 */ /* 0x000fe200078e022e */
[----:B------:R-:W-:-:S04]  /*06c0*/  ISETP.LT.AND P1, PT, R4, 0x144, P0 ;  /* 0x000001440400780c */ /* 0x000fc80000721270 */
[----:B------:R-:W-:Y:S02]  /*06d0*/  ISETP.GT.AND P0, PT, R8, -0x1, P1 ;  /* 0xffffffff0800780c */ /* 0x000fe40000f04270 */
[----:B------:R-:W-:-:S11]  /*06e0*/  P2R R0, PR, RZ, 0x2 ;  /* 0x00000002ff007803 */ /* 0x000fd60000000000 */
[----:B------:R1:W2:Y:S01]  /*06f0*/  @P0 LDG.E.EL.64 R12, desc[UR12][R2.64] ;  /* 0x0000000c020c0981 */ /* 0x0002a2000c2e1b00 */
[----:B------:R-:W-:Y:S01]  /*0700*/  P2R R43, PR, RZ, 0x20 ;  /* 0x00000020ff2b7803 */ /* 0x000fe20000000000 */
[----:B-1----:R-:W-:-:S04]  /*0710*/  VIADD R3, R45, UR10 ;  /* 0x0000000a2d037c36 */ /* 0x002fc80008000000 */
[----:B------:R-:W-:Y:S01]  /*0720*/  IMAD.WIDE R2, R3, 0x4, R46 ;  /* 0x0000000403027825 */ /* 0x000fe200078e022e */
[----:B--2---:R-:W-:Y:S02]  /*0730*/  SEL R12, R12, 0xff800000, P0 ;  /* 0xff8000000c0c7807 */ /* 0x004fe40000000000 */
[----:B------:R-:W-:Y:S02]  /*0740*/  SEL R8, R13, 0xff800000, P0 ;  /* 0xff8000000d087807 */ /* 0x000fe40000000000 */
[-C--:B------:R-:W-:Y:S02]  /*0750*/  FSETP.GEU.AND P1, PT, R6, R12.reuse, PT ;  /* 0x0000000c0600720b */ /* 0x080fe40003f2e000 */
[----:B------:R-:W-:Y:S02]  /*0760*/  FSETP.NAN.AND P0, PT, R12, R12, PT ;  /* 0x0000000c0c00720b */ /* 0x000fe40003f08000 */
[----:B------:R-:W-:-:S09]  /*0770*/  P2R R18, PR, RZ, 0x2 ;  /* 0x00000002ff127803 */ /* 0x000fd20000000000 */
[----:B------:R-:W-:Y:S02]  /*0780*/  @P1 SEL R12, R12, R6, P0 ;  /* 0x000000060c0c1207 */ /* 0x000fe40000000000 */
[-C--:B------:R-:W-:Y:S02]  /*0790*/  FSETP.GEU.AND P1, PT, R5, R8.reuse, PT ;  /* 0x000000080500720b */ /* 0x080fe40003f2e000 */
[----:B------:R-:W-:Y:S02]  /*07a0*/  FSETP.NAN.AND P0, PT, R8, R8, PT ;  /* 0x000000080800720b */ /* 0x000fe40003f08000 */
[----:B------:R-:W-:-:S09]  /*07b0*/  P2R R19, PR, RZ, 0x2 ;  /* 0x00000002ff137803 */ /* 0x000fd20000000000 */
[----:B------:R-:W-:Y:S01]  /*07c0*/  @P1 SEL R8, R8, R5, P0 ;  /* 0x0000000508081207 */ /* 0x000fe20000000000 */
[----:B------:R-:W-:Y:S01]  /*07d0*/  IMAD.U32 R5, RZ, RZ, UR5 ;  /* 0x00000005ff057e24 */ /* 0x000fe2000f8e00ff */
[----:B------:R-:W-:-:S04]  /*07e0*/  ISETP.GT.AND P0, PT, R68, -0x1, P5 ;  /* 0xffffffff4400780c */ /* 0x000fc80002f04270 */
[----:B------:R-:W-:-:S04]  /*07f0*/  ISETP.LT.AND P0, PT, R5, 0x200, P0 ;  /* 0x000002000500780c */ /* 0x000fc80000701270 */
[----:B------:R-:W-:-:S13]  /*0800*/  ISETP.LT.AND P0, PT, R4, 0x144, P0 ;  /* 0x000001440400780c */ /* 0x000fda0000701270 */
[----:B------:R1:W2:Y:S01]  /*0810*/  @P0 LDG.E.EL.64 R70, desc[UR12][R2.64] ;  /* 0x0000000c02460981 */ /* 0x0002a2000c2e1b00 */
[----:B------:R-:W-:Y:S01]  /*0820*/  IMAD.HI R5, R7, 0x38e38e39, RZ ;  /* 0x38e38e3907057827 */ /* 0x000fe200078e02ff */
[----:B------:R-:W-:-:S04]  /*0830*/  PLOP3.LUT P2, PT, PT, PT, UP0, 0x40, 0x0 ;  /* 0x000000000000781c */ /* 0x000fc80003f4e808 */
[----:B------:R-:W-:Y:S02]  /*0840*/  SHF.R.S32.HI R6, RZ, 0x1, R5 ;  /* 0x00000001ff067819 */ /* 0x000fe40000011405 */
[----:B------:R-:W-:Y:S02]  /*0850*/  ISETP.LT.AND P2, PT, R7, 0x144, P2 ;  /* 0x000001440700780c */ /* 0x000fe40001741270 */
[----:B------:R-:W-:Y:S01]  /*0860*/  LEA.HI R6, R5, R6, RZ, 0x1 ;  /* 0x0000000605067211 */ /* 0x000fe200078f08ff */
[----:B-1----:R-:W-:-:S04]  /*0870*/  IMAD.HI R2, R7, 0x1948b0fd, RZ ;  /* 0x1948b0fd07027827 */ /* 0x002fc800078e02ff */
[----:B------:R-:W-:Y:S01]  /*0880*/  IMAD.HI R5, R6, 0x38e38e39, RZ ;  /* 0x38e38e3906057827 */ /* 0x000fe200078e02ff */
[----:B------:R-:W-:-:S03]  /*0890*/  SHF.R.U32.HI R3, RZ, 0x1f, R2 ;  /* 0x0000001fff037819 */ /* 0x000fc60000011602 */
[----:B------:R-:W-:Y:S01]  /*08a0*/  IMAD R73, R6, -0x9, R7 ;  /* 0xfffffff706497824 */ /* 0x000fe200078e0207 */
[----:B------:R-:W-:-:S03]  /*08b0*/  LEA.HI.SX32 R3, R2, R3, 0x1d ;  /* 0x0000000302037211 */ /* 0x000fc600078feaff */
[----:B------:R-:W-:-:S04]  /*08c0*/  IMAD.SHL.U32 R2, R73, 0x400, RZ ;  /* 0x0000040049027824 */ /* 0x000fc800078e00ff */
[----:B------:R-:W-:-:S04]  /*08d0*/  IMAD R35, R3, 0x24200, R2 ;  /* 0x0002420003237824 */ /* 0x000fc800078e0202 */
[----:B------:R-:W-:Y:S01]  /*08e0*/  VIADD R57, R35, UR7 ;  /* 0x0000000723397c36 */ /* 0x000fe20008000000 */
[----:B--2---:R-:W-:Y:S02]  /*08f0*/  SEL R71, R71, 0xff800000, P0 ;  /* 0xff80000047477807 */ /* 0x004fe40000000000 */
[----:B------:R-:W-:Y:S02]  /*0900*/  SEL R75, R70, 0xff800000, P0 ;  /* 0xff800000464b7807 */ /* 0x000fe40000000000 */
[-C--:B------:R-:W-:Y:S02]  /*0910*/  FSETP.GEU.AND P1, PT, R8, R71.reuse, PT ;  /* 0x000000470800720b */ /* 0x080fe40003f2e000 */
[----:B------:R-:W-:Y:S02]  /*0920*/  FSETP.NAN.AND P0, PT, R71, R71, PT ;  /* 0x000000474700720b */ /* 0x000fe40003f08000 */
[----:B------:R-:W-:-:S09]  /*0930*/  P2R R16, PR, RZ, 0x2 ;  /* 0x00000002ff107803 */ /* 0x000fd20000000000 */
[----:B------:R-:W-:Y:S02]  /*0940*/  @P1 SEL R71, R71, R8, P0 ;  /* 0x0000000847471207 */ /* 0x000fe40000000000 */
[-C--:B------:R-:W-:Y:S02]  /*0950*/  FSETP.GEU.AND P1, PT, R12, R75.reuse, PT ;  /* 0x0000004b0c00720b */ /* 0x080fe40003f2e000 */
[----:B------:R-:W-:Y:S02]  /*0960*/  SHF.R.S32.HI R8, RZ, 0x1, R5 ;  /* 0x00000001ff087819 */ /* 0x000fe40000011405 */
[----:B------:R-:W-:Y:S02]  /*0970*/  FSETP.NAN.AND P0, PT, R75, R75, PT ;  /* 0x0000004b4b00720b */ /* 0x000fe40003f08000 */
[----:B------:R-:W-:Y:S02]  /*0980*/  LEA.HI R5, R5, R8, RZ, 0x1 ;  /* 0x0000000805057211 */ /* 0x000fe400078f08ff */
[----:B------:R-:W-:-:S03]  /*0990*/  P2R R17, PR, RZ, 0x2 ;  /* 0x00000002ff117803 */ /* 0x000fc60000000000 */
[----:B------:R-:W-:Y:S02]  /*09a0*/  IMAD R36, R5, -0x9, R6 ;  /* 0xfffffff705247824 */ /* 0x000fe400078e0206 */
[----:B------:R-:W-:Y:S02]  /*09b0*/  @P1 SEL R75, R75, R12, P0 ;  /* 0x0000000c4b4b1207 */ /* 0x000fe40000000000 */
[----:B------:R-:W-:Y:S01]  /*09c0*/  CS2R R12, SRZ ;  /* 0x00000000000c7805 */ /* 0x000fe2000001ff00 */
[C---:B------:R-:W-:Y:S01]  /*09d0*/  IMAD R57, R36.reuse, 0x4400, R57 ;  /* 0x0000440024397824 */ /* 0x040fe200078e0239 */
[----:B------:R-:W-:-:S03]  /*09e0*/  ISETP.GT.AND P0, PT, R36, RZ, PT ;  /* 0x000000ff2400720c */ /* 0x000fc60003f04270 */
[----:B------:R-:W-:Y:S01]  /*09f0*/  IMAD.WIDE R2, R57, 0x4, R46 ;  /* 0x0000000439027825 */ /* 0x000fe200078e022e */
[----:B------:R-:W-:-:S04]  /*0a00*/  ISETP.GT.AND P1, PT, R73, -0x1, P0 ;  /* 0xffffffff4900780c */ /* 0x000fc80000724270 */
[----:B------:R-:W-:-:S13]  /*0a10*/  PLOP3.LUT P1, PT, P2, P1, PT, 0x80, 0x0 ;  /* 0x000000000000781c */ /* 0x000fda0001723070 */
[----:B------:R1:W2:Y:S01]  /*0a20*/  @P1 LDG.E.EL.64 R12, desc[UR12][R2.64] ;  /* 0x0000000c020c1981 */ /* 0x0002a2000c2e1b00 */
[----:B------:R-:W-:Y:S01]  /*0a30*/  ISETP.GT.AND P0, PT, R73, RZ, P0 ;  /* 0x000000ff4900720c */ /* 0x000fe20000704270 */
[----:B------:R-:W-:-:S03]  /*0a40*/  VIADD R5, R35, UR6 ;  /* 0x0000000623057c36 */ /* 0x000fc60008000000 */
[----:B------:R-:W-:Y:S01]  /*0a50*/  PLOP3.LUT P0, PT, P2, P0, PT, 0x80, 0x0 ;  /* 0x000000000000781c */ /* 0x000fe20001701070 */
[----:B------:R-:W-:Y:S02]  /*0a60*/  IMAD R5, R36, 0x4400, R5 ;  /* 0x0000440024057824 */ /* 0x000fe400078e0205 */
[----:B-1----:R-:W-:Y:S01]  /*0a70*/  IMAD.U32 R2, RZ, RZ, UR4 ;  /* 0x00000004ff027e24 */ /* 0x002fe2000f8e00ff */
[----:B------:R-:W-:Y:S02]  /*0a80*/  LOP3.LUT R3, R9, 0x7f, RZ, 0xc0, !PT ;  /* 0x0000007f09037812 */ /* 0x000fe400078ec0ff */
[----:B--2---:R-:W-:Y:S02]  /*0a90*/  SEL R15, R12, 0xff800000, P1 ;  /* 0xff8000000c0f7807 */ /* 0x004fe40000800000 */
[----:B------:R-:W-:Y:S01]  /*0aa0*/  SEL R10, R13, 0xff800000, P1 ;  /* 0xff8000000d0a7807 */ /* 0x000fe20000800000 */
[----:B------:R-:W-:-:S05]  /*0ab0*/  IMAD.WIDE R12, R5, 0x4, R46 ;  /* 0x00000004050c7825 */ /* 0x000fca00078e022e */
[----:B------:R1:W2:Y:S01]  /*0ac0*/  @P0 LDG.E.EL.64 R24, desc[UR12][R12.64] ;  /* 0x0000000c0c180981 */ /* 0x0002a2000c2e1b00 */
[----:B------:R-:W-:-:S05]  /*0ad0*/  LOP3.LUT R5, R2, 0x80, R3, 0xfe, !PT ;  /* 0x0000008002057812 */ /* 0x000fca00078efe03 */
[----:B------:R-:W-:-:S04]  /*0ae0*/  IMAD.HI R2, R5, 0x38e38e39, RZ ;  /* 0x38e38e3905027827 */ /* 0x000fc800078e02ff */
[----:B------:R-:W-:Y:S01]  /*0af0*/  IMAD.HI R6, R5, 0x1948b0fd, RZ ;  /* 0x1948b0fd05067827 */ /* 0x000fe200078e02ff */
[----:B-1----:R-:W-:-:S04]  /*0b00*/  SHF.R.S32.HI R13, RZ, 0x1, R2 ;  /* 0x00000001ff0d7819 */ /* 0x002fc80000011402 */
[----:B------:R-:W-:Y:S02]  /*0b10*/  LEA.HI R2, R2, R13, RZ, 0x1 ;  /* 0x0000000d02027211 */ /* 0x000fe400078f08ff */
[----:B------:R-:W-:-:S03]  /*0b20*/  SHF.R.U32.HI R13, RZ, 0x1f, R6 ;  /* 0x0000001fff0d7819 */ /* 0x000fc60000011606 */
[----:B------:R-:W-:Y:S01]  /*0b30*/  IMAD.HI R12, R2, 0x38e38e39, RZ ;  /* 0x38e38e39020c7827 */ /* 0x000fe200078e02ff */
[----:B------:R-:W-:-:S03]  /*0b40*/  LEA.HI.SX32 R13, R6, R13, 0x1d ;  /* 0x0000000d060d7211 */ /* 0x000fc600078feaff */
[----:B------:R-:W-:Y:S01]  /*0b50*/  IMAD R74, R2, -0x9, R5 ;  /* 0xfffffff7024a7824 */ /* 0x000fe200078e0205 */
[----:B------:R-:W-:-:S03]  /*0b60*/  SHF.R.S32.HI R21, RZ, 0x1, R12 ;  /* 0x00000001ff157819 */ /* 0x000fc6000001140c */
[----:B------:R-:W-:Y:S01]  /*0b70*/  IMAD.SHL.U32 R40, R74, 0x400, RZ ;  /* 0x000004004a287824 */ /* 0x000fe200078e00ff */
[----:B------:R-:W-:-:S03]  /*0b80*/  LEA.HI R21, R12, R21, RZ, 0x1 ;  /* 0x000000150c157211 */ /* 0x000fc600078f08ff */
[----:B------:R-:W-:Y:S02]  /*0b90*/  IMAD R40, R13, 0x24200, R40 ;  /* 0x000242000d287824 */ /* 0x000fe400078e0228 */
[----:B------:R-:W-:Y:S02]  /*0ba0*/  IMAD R39, R21, -0x9, R2 ;  /* 0xfffffff715277824 */ /* 0x000fe400078e0202 */
[----:B------:R-:W-:-:S04]  /*0bb0*/  VIADD R2, R40, UR6 ;  /* 0x0000000628027c36 */ /* 0x000fc80008000000 */
[----:B------:R-:W-:-:S04]  /*0bc0*/  IMAD R59, R39, 0x4400, R2 ;  /* 0x00004400273b7824 */ /* 0x000fc800078e0202 */
[----:B------:R-:W-:Y:S01]  /*0bd0*/  IMAD.WIDE R12, R59, 0x4, R46 ;  /* 0x000000043b0c7825 */ /* 0x000fe200078e022e */
[----:B--2---:R-:W-:Y:S02]  /*0be0*/  SEL R25, R25, 0xff800000, P0 ;  /* 0xff80000019197807 */ /* 0x004fe40000000000 */
[----:B------:R-:W-:Y:S02]  /*0bf0*/  SEL R24, R24, 0xff800000, P0 ;  /* 0xff80000018187807 */ /* 0x000fe40000000000 */
[C---:B------:R-:W-:Y:S02]  /*0c00*/  FSETP.GT.AND P3, PT, R10.reuse, R25, PT ;  /* 0x000000190a00720b */ /* 0x040fe40003f64000 */
[----:B------:R-:W-:Y:S02]  /*0c10*/  FSETP.GT.AND P1, PT, R15, R24, PT ;  /* 0x000000180f00720b */ /* 0x000fe40003f24000 */
[----:B------:R-:W-:Y:S02]  /*0c20*/  FSETP.NAN.AND P0, PT, R10, R10, PT ;  /* 0x0000000a0a00720b */ /* 0x000fe40003f08000 */
[----:B------:R-:W-:-:S02]  /*0c30*/  P2R R8, PR, RZ, 0x2 ;  /* 0x00000002ff087803 */ /* 0x000fc40000000000 */
[----:B------:R-:W-:-:S05]  /*0c40*/  P2R R27, PR, RZ, 0x8 ;  /* 0x00000008ff1b7803 */ /* 0x000fca0000000000 */
[----:B------:R-:W-:Y:S02]  /*0c50*/  @!P3 SEL R10, R10, R25, P0 ;  /* 0x000000190a0ab207 */ /* 0x000fe40000000000 */
[----:B------:R-:W-:-:S04]  /*0c60*/  FSETP.NAN.AND P0, PT, R15, R15, PT ;  /* 0x0000000f0f00720b */ /* 0x000fc80003f08000 */
[----:B------:R-:W-:Y:S02]  /*0c70*/  @!P1 SEL R15, R15, R24, P0 ;  /* 0x000000180f0f9207 */ /* 0x000fe40000000000 */
[----:B------:R-:W-:Y:S02]  /*0c80*/  CS2R R24, SRZ ;  /* 0x0000000000187805 */ /* 0x000fe4000001ff00 */
[----:B------:R-:W-:Y:S02]  /*0c90*/  PLOP3.LUT P1, PT, PT, PT, UP0, 0x40, 0x0 ;  /* 0x000000000000781c */ /* 0x000fe40003f2e808 */
[----:B------:R-:W-:Y:S02]  /*0ca0*/  ISETP.GT.AND P0, PT, R39, RZ, PT ;  /* 0x000000ff2700720c */ /* 0x000fe40003f04270 */
[----:B------:R-:W-:Y:S02]  /*0cb0*/  ISETP.LT.AND P1, PT, R5, 0x144, P1 ;  /* 0x000001440500780c */ /* 0x000fe40000f21270 */
[----:B------:R-:W-:-:S04]  /*0cc0*/  ISETP.GT.AND P3, PT, R74, RZ, P0 ;  /* 0x000000ff4a00720c */ /* 0x000fc80000764270 */
[----:B------:R-:W-:-:S13]  /*0cd0*/  PLOP3.LUT P3, PT, P1, P3, PT, 0x80, 0x0 ;  /* 0x000000000000781c */ /* 0x000fda0000f67070 */
[----:B------:R-:W2:Y:S01]  /*0ce0*/  @P3 LDG.E.EL.64 R24, desc[UR12][R12.64] ;  /* 0x0000000c0c183981 */ /* 0x000ea2000c2e1b00 */
[----:B------:R-:W-:-:S04]  /*0cf0*/  ISETP.GT.AND P0, PT, R74, -0x1, P0 ;  /* 0xffffffff4a00780c */ /* 0x000fc80000704270 */
[----:B------:R-:W-:Y:S02]  /*0d00*/  PLOP3.LUT P0, PT, P1, P0, PT, 0x80, 0x0 ;  /* 0x000000000000781c */ /* 0x000fe40000f01070 */
[----:B--2---:R-:W-:Y:S01]  /*0d10*/  SEL R2, R25, 0xff800000, P3 ;  /* 0xff80000019027807 */ /* 0x004fe20001800000 */
[----:B------:R-:W-:Y:S01]  /*0d20*/  VIADD R25, R59, 0x200 ;  /* 0x000002003b197836 */ /* 0x000fe20000000000 */
[----:B------:R-:W-:-:S03]  /*0d30*/  SEL R37, R24, 0xff800000, P3 ;  /* 0xff80000018257807 */ /* 0x000fc60001800000 */
[----:B------:R-:W-:-:S06]  /*0d40*/  IMAD.WIDE R24, R25, 0x4, R46 ;  /* 0x0000000419187825 */ /* 0x000fcc00078e022e */
[----:B------:R-:W2:Y:S02]  /*0d50*/  @P0 LDG.E.EL.64 R28, desc[UR12][R24.64] ;  /* 0x0000000c181c0981 */ /* 0x000ea4000c2e1b00 */
[----:B--2---:R-:W-:Y:S02]  /*0d60*/  SEL R21, R29, 0xff800000, P0 ;  /* 0xff8000001d157807 */ /* 0x004fe40000000000 */
[----:B------:R-:W-:Y:S02]  /*0d70*/  SEL R26, R28, 0xff800000, P0 ;  /* 0xff8000001c1a7807 */ /* 0x000fe40000000000 */
[C---:B------:R-:W-:Y:S02]  /*0d80*/  FSETP.GT.AND P4, PT, R21.reuse, R2, PT ;  /* 0x000000021500720b */ /* 0x040fe40003f84000 */
[----:B------:R-:W-:Y:S02]  /*0d90*/  FSETP.NAN.AND P0, PT, R21, R21, PT ;  /* 0x000000151500720b */ /* 0x000fe40003f08000 */
[----:B------:R-:W-:-:S02]  /*0da0*/  FSETP.GT.AND P3, PT, R26, R37, PT ;  /* 0x000000251a00720b */ /* 0x000fc40003f64000 */
[----:B------:R-:W-:Y:S02]  /*0db0*/  P2R R33, PR, RZ, 0x10 ;  /* 0x00000010ff217803 */ /* 0x000fe40000000000 */
[----:B------:R-:W-:-:S05]  /*0dc0*/  P2R R34, PR, RZ, 0x8 ;  /* 0x00000008ff227803 */ /* 0x000fca0000000000 */
[----:B------:R-:W-:Y:S02]  /*0dd0*/  @!P4 SEL R21, R21, R2, P0 ;  /* 0x000000021515c207 */ /* 0x000fe40000000000 */
[----:B------:R-:W-:Y:S02]  /*0de0*/  LOP3.LUT R2, R7, 0x180, RZ, 0xfc, !PT ;  /* 0x0000018007027812 */ /* 0x000fe400078efcff */
[----:B------:R-:W-:-:S03]  /*0df0*/  FSETP.NAN.AND P0, PT, R26, R26, PT ;  /* 0x0000001a1a00720b */ /* 0x000fc60003f08000 */
[----:B------:R-:W-:Y:S01]  /*0e00*/  IMAD.HI R6, R2, 0x38e38e39, RZ ;  /* 0x38e38e3902067827 */ /* 0x000fe200078e02ff */
[----:B------:R-:W-:-:S04]  /*0e10*/  @!P3 SEL R26, R26, R37, P0 ;  /* 0x000000251a1ab207 */ /* 0x000fc80000000000 */
        /* <DEDUP_REMOVED lines=8> */
[----:B------:R-:W-:Y:S01]  /*0ea0*/  IMAD.SHL.U32 R6, R52, 0x400, RZ ;  /* 0x0000040034067824 */ /* 0x000fe200078e00ff */
[----:B------:R-:W-:-:S03]  /*0eb0*/  LEA.HI R12, R12, R29, RZ, 0x1 ;  /* 0x0000001d0c0c7211 */ /* 0x000fc600078f08ff */
[----:B------:R-:W-:Y:S02]  /*0ec0*/  IMAD R6, R25, 0x24200, R6 ;  /* 0x0002420019067824 */ /* 0x000fe400078e0206 */
[----:B------:R-:W-:Y:S02]  /*0ed0*/  IMAD R53, R12, -0x9, R13 ;  /* 0xfffffff70c357824 */ /* 0x000fe400078e020d */
[----:B------:R-:W-:Y:S02]  /*0ee0*/  IMAD.U32 R12, RZ, RZ, UR5 ;  /* 0x00000005ff0c7e24 */ /* 0x000fe4000f8e00ff */
[C---:B------:R-:W-:Y:S01]  /*0ef0*/  IMAD R6, R53.reuse, 0x4400, R6 ;  /* 0x0000440035067824 */ /* 0x040fe200078e0206 */
[----:B------:R-:W-:-:S03]  /*0f00*/  ISETP.GT.AND P0, PT, R53, RZ, PT ;  /* 0x000000ff3500720c */ /* 0x000fc60003f04270 */
[----:B------:R-:W-:Y:S01]  /*0f10*/  VIADD R29, R6, UR6 ;  /* 0x00000006061d7c36 */ /* 0x000fe20008000000 */
[----:B------:R-:W-:-:S03]  /*0f20*/  ISETP.GT.AND P3, PT, R52, RZ, P0 ;  /* 0x000000ff3400720c */ /* 0x000fc60000764270 */
[----:B------:R-:W-:Y:S01]  /*0f30*/  IMAD.WIDE R28, R29, 0x4, R46 ;  /* 0x000000041d1c7825 */ /* 0x000fe200078e022e */
[----:B------:R-:W-:Y:S02]  /*0f40*/  ISETP.LT.AND P3, PT, R12, 0x200, P3 ;  /* 0x000002000c00780c */ /* 0x000fe40001f61270 */
[----:B------:R-:W-:Y:S02]  /*0f50*/  CS2R R12, SRZ ;  /* 0x00000000000c7805 */ /* 0x000fe4000001ff00 */
[----:B------:R-:W-:-:S13]  /*0f60*/  ISETP.GT.AND P3, PT, RZ, UR4, P3 ;  /* 0x00000004ff007c0c */ /* 0x000fda0009f64270 */
[----:B------:R-:W2:Y:S01]  /*0f70*/  @P3 LDG.E.EL.64 R12, desc[UR12][R28.64] ;  /* 0x0000000c1c0c3981 */ /* 0x000ea2000c2e1b00 */
[----:B------:R-:W-:Y:S01]  /*0f80*/  ISETP.GT.AND P0, PT, R52, -0x1, P0 ;  /* 0xffffffff3400780c */ /* 0x000fe20000704270 */
[----:B------:R-:W-:-:S04]  /*0f90*/  VIADD R25, R6, UR7 ;  /* 0x0000000706197c36 */ /* 0x000fc80008000000 */
[----:B------:R-:W-:Y:S01]  /*0fa0*/  IMAD.WIDE R24, R25, 0x4, R46 ;  /* 0x0000000419187825 */ /* 0x000fe200078e022e */
[----:B--2---:R-:W-:-:S03]  /*0fb0*/  SEL R22, R12, 0xff800000, P3 ;  /* 0xff8000000c167807 */ /* 0x004fc60001800000 */
[----:B------:R-:W-:Y:S01]  /*0fc0*/  IMAD.U32 R12, RZ, RZ, UR5 ;  /* 0x00000005ff0c7e24 */ /* 0x000fe2000f8e00ff */
[----:B------:R-:W-:-:S04]  /*0fd0*/  SEL R41, R13, 0xff800000, P3 ;  /* 0xff8000000d297807 */ /* 0x000fc80001800000 */
[----:B------:R-:W-:Y:S02]  /*0fe0*/  ISETP.LT.AND P0, PT, R12, 0x200, P0 ;  /* 0x000002000c00780c */ /* 0x000fe40000701270 */
[----:B------:R-:W-:Y:S02]  /*0ff0*/  CS2R R12, SRZ ;  /* 0x00000000000c7805 */ /* 0x000fe4000001ff00 */
[----:B------:R-:W-:-:S13]  /*1000*/  ISETP.GT.AND P0, PT, RZ, UR4, P0 ;  /* 0x00000004ff007c0c */ /* 0x000fda0008704270 */
[----:B------:R1:W2:Y:S02]  /*1010*/  @P0 LDG.E.EL.64 R12, desc[UR12][R24.64] ;  /* 0x0000000c180c0981 */ /* 0x0002a4000c2e1b00 */
[----:B-1----:R-:W-:-:S04]  /*1020*/  VIADD R25, R57, 0x200 ;  /* 0x0000020039197836 */ /* 0x002fc80000000000 */
[----:B------:R-:W-:Y:S01]  /*1030*/  IMAD.WIDE R24, R25, 0x4, R46 ;  /* 0x0000000419187825 */ /* 0x000fe200078e022e */
[----:B--2---:R-:W-:Y:S02]  /*1040*/  SEL R38, R13, 0xff800000, P0 ;  /* 0xff8000000d267807 */ /* 0x004fe40000000000 */
[----:B------:R-:W-:Y:S02]  /*1050*/  SEL R37, R12, 0xff800000, P0 ;  /* 0xff8000000c257807 */ /* 0x000fe40000000000 */
[C---:B------:R-:W-:Y:S02]  /*1060*/  FSETP.GT.AND P4, PT, R38.reuse, R41, PT ;  /* 0x000000292600720b */ /* 0x040fe40003f84000 */
[----:B------:R-:W-:Y:S02]  /*1070*/  FSETP.GT.AND P3, PT, R37, R22, PT ;  /* 0x000000162500720b */ /* 0x000fe40003f64000 */
[----:B------:R-:W-:Y:S02]  /*1080*/  FSETP.NAN.AND P0, PT, R38, R38, PT ;  /* 0x000000262600720b */ /* 0x000fe40003f08000 */
[----:B------:R-:W-:-:S02]  /*1090*/  LEA R12, R73, 0x1, 0x1 ;  /* 0x00000001490c7811 */ /* 0x000fc400078e08ff */
[----:B------:R-:W-:Y:S01]  /*10a0*/  P2R R30, PR, RZ, 0x8 ;  /* 0x00000008ff1e7803 */ /* 0x000fe20000000000 */
[----:B------:R-:W-:Y:S01]  /*10b0*/  VIADD R49, R59, 0x400 ;  /* 0x000004003b317836 */ /* 0x000fe20000000000 */
[----:B------:R-:W-:-:S03]  /*10c0*/  P2R R29, PR, RZ, 0x10 ;  /* 0x00000010ff1d7803 */ /* 0x000fc60000000000 */
[----:B------:R-:W-:Y:S02]  /*10d0*/  @!P4 SEL R38, R38, R41, P0 ;  /* 0x000000292626c207 */ /* 0x000fe40000000000 */
[----:B------:R-:W-:-:S04]  /*10e0*/  FSETP.NAN.AND P0, PT, R37, R37, PT ;  /* 0x000000252500720b */ /* 0x000fc80003f08000 */
[----:B------:R-:W-:Y:S02]  /*10f0*/  @!P3 SEL R37, R37, R22, P0 ;  /* 0x000000162525b207 */ /* 0x000fe40000000000 */
[----:B------:R-:W-:-:S04]  /*1100*/  ISETP.GT.AND P0, PT, R73, -0x1, PT ;  /* 0xffffffff4900780c */ /* 0x000fc80003f04270 */
[----:B------:R-:W-:Y:S02]  /*1110*/  ISETP.LT.AND P3, PT, R12, 0x11, P0 ;  /* 0x000000110c00780c */ /* 0x000fe40000761270 */
[----:B------:R-:W-:Y:S02]  /*1120*/  CS2R R12, SRZ ;  /* 0x00000000000c7805 */ /* 0x000fe4000001ff00 */
[----:B------:R-:W-:Y:S02]  /*1130*/  ISETP.GT.AND P0, PT, R36, RZ, P3 ;  /* 0x000000ff2400720c */ /* 0x000fe40001f04270 */
[----:B------:R-:W-:Y:S02]  /*1140*/  P2R R50, PR, RZ, 0x8 ;  /* 0x00000008ff327803 */ /* 0x000fe40000000000 */
[----:B------:R-:W-:-:S13]  /*1150*/  PLOP3.LUT P0, PT, P2, P0, PT, 0x80, 0x0 ;  /* 0x000000000000781c */ /* 0x000fda0001701070 */
[----:B------:R-:W2:Y:S01]  /*1160*/  @P0 LDG.E.EL.64 R12, desc[UR12][R24.64] ;  /* 0x0000000c180c0981 */ /* 0x000ea2000c2e1b00 */
[----:B------:R-:W-:Y:S01]  /*1170*/  IMAD.WIDE R48, R49, 0x4, R46 ;  /* 0x0000000431307825 */ /* 0x000fe200078e022e */
[----:B--2---:R-:W-:Y:S02]  /*1180*/  SEL R42, R12, 0xff800000, P0 ;  /* 0xff8000000c2a7807 */ /* 0x004fe40000000000 */
[----:B------:R-:W-:Y:S02]  /*1190*/  SEL R41, R13, 0xff800000, P0 ;  /* 0xff8000000d297807 */ /* 0x000fe40000000000 */
[----:B------:R-:W-:Y:S02]  /*11a0*/  CS2R R12, SRZ ;  /* 0x00000000000c7805 */ /* 0x000fe4000001ff00 */
[-C--:B------:R-:W-:Y:S02]  /*11b0*/  FSETP.GEU.AND P3, PT, R15, R42.reuse, PT ;  /* 0x0000002a0f00720b */ /* 0x080fe40003f6e000 */
[----:B------:R-:W-:-:S02]  /*11c0*/  FSETP.NAN.AND P0, PT, R42, R42, PT ;  /* 0x0000002a2a00720b */ /* 0x000fc40003f08000 */
[----:B------:R-:W-:-:S09]  /*11d0*/  P2R R24, PR, RZ, 0x8 ;  /* 0x00000008ff187803 */ /* 0x000fd20000000000 */
[----:B------:R-:W-:Y:S02]  /*11e0*/  @P3 SEL R42, R42, R15, P0 ;  /* 0x0000000f2a2a3207 */ /* 0x000fe40000000000 */
[-C--:B------:R-:W-:Y:S02]  /*11f0*/  FSETP.GEU.AND P3, PT, R10, R41.reuse, PT ;  /* 0x000000290a00720b */ /* 0x080fe40003f6e000 */
[----:B------:R-:W-:Y:S02]  /*1200*/  FSETP.NAN.AND P0, PT, R41, R41, PT ;  /* 0x000000292900720b */ /* 0x000fe40003f08000 */
[----:B------:R-:W-:-:S09]  /*1210*/  P2R R28, PR, RZ, 0x8 ;  /* 0x00000008ff1c7803 */ /* 0x000fd20000000000 */
[----:B------:R-:W-:Y:S02]  /*1220*/  @P3 SEL R41, R41, R10, P0 ;  /* 0x0000000a29293207 */ /* 0x000fe40000000000 */
[C---:B------:R-:W-:Y:S02]  /*1230*/  LEA R10, R74.reuse, 0x1, 0x1 ;  /* 0x000000014a0a7811 */ /* 0x040fe400078e08ff */
[----:B------:R-:W-:-:S04]  /*1240*/  ISETP.GT.AND P0, PT, R74, -0x1, PT ;  /* 0xffffffff4a00780c */ /* 0x000fc80003f04270 */
[----:B------:R-:W-:-:S04]  /*1250*/  ISETP.LT.AND P6, PT, R10, 0x11, P0 ;  /* 0x000000110a00780c */ /* 0x000fc800007c1270 */
[----:B------:R-:W-:Y:S02]  /*1260*/  ISETP.GT.AND P0, PT, R39, RZ, P6 ;  /* 0x000000ff2700720c */ /* 0x000fe40003704270 */
[----:B------:R-:W-:Y:S02]  /*1270*/  LEA R10, R52, 0x1, 0x1 ;  /* 0x00000001340a7811 */ /* 0x000fe400078e08ff */
[----:B------:R-:W-:Y:S02]  /*1280*/  PLOP3.LUT P0, PT, P1, P0, PT, 0x80, 0x0 ;  /* 0x000000000000781c */ /* 0x000fe40000f01070 */
[----:B------:R-:W-:Y:S02]  /*1290*/  P2R R51, PR, RZ, 0x40 ;  /* 0x00000040ff337803 */ /* 0x000fe40000000000 */
[----:B------:R-:W-:-:S09]  /*12a0*/  P2R R56, PR, RZ, 0x40 ;  /* 0x00000040ff387803 */ /* 0x000fd20000000000 */
[----:B------:R1:W2:Y:S02]  /*12b0*/  @P0 LDG.E.EL.64 R12, desc[UR12][R48.64] ;  /* 0x0000000c300c0981 */ /* 0x0002a4000c2e1b00 */
[----:B-1----:R-:W-:-:S04]  /*12c0*/  VIADD R49, R6, UR8 ;  /* 0x0000000806317c36 */ /* 0x002fc80008000000 */
[----:B------:R-:W-:Y:S01]  /*12d0*/  IMAD.WIDE R48, R49, 0x4, R46 ;  /* 0x0000000431307825 */ /* 0x000fe200078e022e */
[----:B--2---:R-:W-:Y:S02]  /*12e0*/  SEL R54, R12, 0xff800000, P0 ;  /* 0xff8000000c367807 */ /* 0x004fe40000000000 */
[----:B------:R-:W-:Y:S02]  /*12f0*/  SEL R55, R13, 0xff800000, P0 ;  /* 0xff8000000d377807 */ /* 0x000fe40000000000 */
[----:B------:R-:W-:Y:S02]  /*1300*/  CS2R R12, SRZ ;  /* 0x00000000000c7805 */ /* 0x000fe4000001ff00 */
[-C--:B------:R-:W-:Y:S02]  /*1310*/  FSETP.GEU.AND P3, PT, R26, R54.reuse, PT ;  /* 0x000000361a00720b */ /* 0x080fe40003f6e000 */
[----:B------:R-:W-:Y:S02]  /*1320*/  FSETP.NAN.AND P0, PT, R54, R54, PT ;  /* 0x000000363600720b */ /* 0x000fe40003f08000 */
[----:B------:R-:W-:-:S09]  /*1330*/  P2R R22, PR, RZ, 0x8 ;  /* 0x00000008ff167803 */ /* 0x000fd20000000000 */
[----:B------:R-:W-:Y:S02]  /*1340*/  @P3 SEL R54, R54, R26, P0 ;  /* 0x0000001a36363207 */ /* 0x000fe40000000000 */
[-C--:B------:R-:W-:Y:S02]  /*1350*/  FSETP.GEU.AND P3, PT, R21, R55.reuse, PT ;  /* 0x000000371500720b */ /* 0x080fe40003f6e000 */
[----:B------:R-:W-:Y:S02]  /*1360*/  FSETP.NAN.AND P0, PT, R55, R55, PT ;  /* 0x000000373700720b */ /* 0x000fe40003f08000 */
[----:B------:R-:W-:-:S09]  /*1370*/  P2R R25, PR, RZ, 0x8 ;  /* 0x00000008ff197803 */ /* 0x000fd20000000000 */
[----:B------:R-:W-:Y:S02]  /*1380*/  @P3 SEL R55, R55, R21, P0 ;  /* 0x0000001537373207 */ /* 0x000fe40000000000 */
[----:B------:R-:W-:-:S04]  /*1390*/  ISETP.GT.AND P0, PT, R52, -0x1, PT ;  /* 0xffffffff3400780c */ /* 0x000fc80003f04270 */
[----:B------:R-:W-:Y:S01]  /*13a0*/  ISETP.LT.AND P3, PT, R10, 0x11, P0 ;  /* 0x000000110a00780c */ /* 0x000fe20000761270 */
[----:B------:R-:W-:-:S03]  /*13b0*/  IMAD.U32 R10, RZ, RZ, UR5 ;  /* 0x00000005ff0a7e24 */ /* 0x000fc6000f8e00ff */
[----:B------:R-:W-:Y:S02]  /*13c0*/  ISETP.GT.AND P0, PT, R53, RZ, P3 ;  /* 0x000000ff3500720c */ /* 0x000fe40001f04270 */
[----:B------:R-:W-:Y:S02]  /*13d0*/  P2R R44, PR, RZ, 0x8 ;  /* 0x00000008ff2c7803 */ /* 0x000fe40000000000 */
[----:B------:R-:W-:-:S04]  /*13e0*/  ISETP.LT.AND P0, PT, R10, 0x200, P0 ;  /* 0x000002000a00780c */ /* 0x000fc80000701270 */
[----:B------:R-:W-:-:S13]  /*13f0*/  ISETP.GT.AND P0, PT, RZ, UR4, P0 ;  /* 0x00000004ff007c0c */ /* 0x000fda0008704270 */
[----:B------:R1:W2:Y:S02]  /*1400*/  @P0 LDG.E.EL.64 R12, desc[UR12][R48.64] ;  /* 0x0000000c300c0981 */ /* 0x0002a4000c2e1b00 */
[----:B-1----:R-:W-:-:S04]  /*1410*/  VIADD R49, R57, 0x2000 ;  /* 0x0000200039317836 */ /* 0x002fc80000000000 */
        /* <DEDUP_REMOVED lines=13> */
[----:B------:R-:W-:-:S04]  /*14f0*/  ISETP.GT.AND P3, PT, R73, RZ, P0 ;  /* 0x000000ff4900720c */ /* 0x000fc80000764270 */
[----:B------:R-:W-:-:S13]  /*1500*/  PLOP3.LUT P3, PT, P2, P3, PT, 0x80, 0x0 ;  /* 0x000000000000781c */ /* 0x000fda0001767070 */
        /* <DEDUP_REMOVED lines=17> */
[----:B------:R1:W2:Y:S01]  /*1620*/  @P3 LDG.E.EL.64 R12, desc[UR12][R48.64] ;  /* 0x0000000c300c3981 */ /* 0x0002a2000c2e1b00 */
[----:B------:R-:W-:Y:S01]  /*1630*/  IMAD.U32 R37, RZ, RZ, UR5 ;  /* 0x00000005ff257e24 */ /* 0x000fe2000f8e00ff */
[----:B-1----:R-:W-:Y:S02]  /*1640*/  CS2R R48, SRZ ;  /* 0x0000000000307805 */ /* 0x002fe4000001ff00 */
[----:B--2---:R-:W-:Y:S02]  /*1650*/  SEL R60, R13, 0xff800000, P3 ;  /* 0xff8000000d3c7807 */ /* 0x004fe40001800000 */
[----:B------:R-:W-:Y:S02]  /*1660*/  SEL R61, R12, 0xff800000, P3 ;  /* 0xff8000000c3d7807 */ /* 0x000fe40001800000 */
[-C--:B------:R-:W-:Y:S02]  /*1670*/  FSETP.GEU.AND P5, PT, R55, R60.reuse, PT ;  /* 0x0000003c3700720b */ /* 0x080fe40003fae000 */
[----:B------:R-:W-:-:S02]  /*1680*/  FSETP.NAN.AND P3, PT, R60, R60, PT ;  /* 0x0000003c3c00720b */ /* 0x000fc40003f68000 */
[----:B------:R-:W-:-:S09]  /*1690*/  P2R R13, PR, RZ, 0x20 ;  /* 0x00000020ff0d7803 */ /* 0x000fd20000000000 */
[----:B------:R-:W-:Y:S01]  /*16a0*/  @P5 SEL R60, R60, R55, P3 ;  /* 0x000000373c3c5207 */ /* 0x000fe20001800000 */
[----:B------:R-:W-:Y:S01]  /*16b0*/  VIADD R55, R6, UR9 ;  /* 0x0000000906377c36 */ /* 0x000fe20008000000 */
[-C--:B------:R-:W-:Y:S02]  /*16c0*/  FSETP.GEU.AND P5, PT, R54, R61.reuse, PT ;  /* 0x0000003d3600720b */ /* 0x080fe40003fae000 */
[----:B------:R-:W-:Y:S02]  /*16d0*/  FSETP.NAN.AND P3, PT, R61, R61, PT ;  /* 0x0000003d3d00720b */ /* 0x000fe40003f68000 */
[----:B------:R-:W-:-:S09]  /*16e0*/  P2R R12, PR, RZ, 0x20 ;  /* 0x00000020ff0c7803 */ /* 0x000fd20000000000 */
[----:B------:R-:W-:Y:S01]  /*16f0*/  @P5 SEL R61, R61, R54, P3 ;  /* 0x000000363d3d5207 */ /* 0x000fe20001800000 */
[----:B------:R-:W-:Y:S01]  /*1700*/  IMAD.WIDE R54, R55, 0x4, R46 ;  /* 0x0000000437367825 */ /* 0x000fe200078e022e */
[----:B------:R-:W-:-:S04]  /*1710*/  ISETP.GT.AND P5, PT, R53, -0x1, PT ;  /* 0xffffffff3500780c */ /* 0x000fc80003fa4270 */
[----:B------:R-:W-:Y:S02]  /*1720*/  ISETP.GT.AND P3, PT, R52, RZ, P5 ;  /* 0x000000ff3400720c */ /* 0x000fe40002f64270 */
[----:B------:R-:W-:Y:S02]  /*1730*/  P2R R70, PR, RZ, 0x20 ;  /* 0x00000020ff467803 */ /* 0x000fe40000000000 */
[----:B------:R-:W-:-:S04]  /*1740*/  ISETP.LT.AND P3, PT, R37, 0x200, P3 ;  /* 0x000002002500780c */ /* 0x000fc80001f61270 */
[----:B------:R-:W-:-:S13]  /*1750*/  ISETP.GT.AND P3, PT, RZ, UR4, P3 ;  /* 0x00000004ff007c0c */ /* 0x000fda0009f64270 */
[----:B------:R-:W2:Y:S01]  /*1760*/  @P3 LDG.E.EL.64 R48, desc[UR12][R54.64] ;  /* 0x0000000c36303981 */ /* 0x000ea2000c2e1b00 */
[----:B------:R-:W-:Y:S02]  /*1770*/  LOP3.LUT R41, R36, R73, RZ, 0xfc, !PT ;  /* 0x0000004924297212 */ /* 0x000fe400078efcff */
[----:B--2---:R-:W-:Y:S02]  /*1780*/  SEL R62, R49, 0xff800000, P3 ;  /* 0xff800000313e7807 */ /* 0x004fe40001800000 */
[----:B------:R-:W-:Y:S02]  /*1790*/  SEL R66, R48, 0xff800000, P3 ;  /* 0xff80000030427807 */ /* 0x000fe40001800000 */
[----:B------:R-:W-:Y:S02]  /*17a0*/  CS2R R48, SRZ ;  /* 0x0000000000307805 */ /* 0x000fe4000001ff00 */
[----:B------:R-:W-:Y:S02]  /*17b0*/  FSETP.GEU.AND P6, PT, R65, R62, PT ;  /* 0x0000003e4100720b */ /* 0x000fe40003fce000 */
[----:B------:R-:W-:-:S02]  /*17c0*/  FSETP.GEU.AND P5, PT, R64, R66, PT ;  /* 0x000000424000720b */ /* 0x000fc40003fae000 */
[----:B------:R-:W-:Y:S02]  /*17d0*/  FSETP.NAN.AND P3, PT, R62, R62, PT ;  /* 0x0000003e3e00720b */ /* 0x000fe40003f68000 */
[----:B------:R-:W-:Y:S02]  /*17e0*/  P2R R37, PR, RZ, 0x40 ;  /* 0x00000040ff257803 */ /* 0x000fe40000000000 */
[----:B------:R-:W-:-:S05]  /*17f0*/  P2R R38, PR, RZ, 0x20 ;  /* 0x00000020ff267803 */ /* 0x000fca0000000000 */
[----:B------:R-:W-:Y:S01]  /*1800*/  @P6 SEL R62, R62, R65, P3 ;  /* 0x000000413e3e6207 */ /* 0x000fe20001800000 */
[----:B------:R-:W-:Y:S01]  /*1810*/  VIADD R65, R57, 0x2200 ;  /* 0x0000220039417836 */ /* 0x000fe20000000000 */
[----:B------:R-:W-:-:S03]  /*1820*/  FSETP.NAN.AND P3, PT, R66, R66, PT ;  /* 0x000000424200720b */ /* 0x000fc60003f68000 */
[----:B------:R-:W-:Y:S01]  /*1830*/  IMAD.WIDE R54, R65, 0x4, R46 ;  /* 0x0000000441367825 */ /* 0x000fe200078e022e */
[----:B------:R-:W-:Y:S02]  /*1840*/  @P5 SEL R66, R66, R64, P3 ;  /* 0x0000004042425207 */ /* 0x000fe40001800000 */
[----:B------:R-:W-:Y:S01]  /*1850*/  ISETP.GT.AND P3, PT, R41, -0x1, P2 ;  /* 0xffffffff2900780c */ /* 0x000fe20001764270 */
[----:B------:R-:W-:Y:S01]  /*1860*/  VIADD R65, R59, 0x2400 ;  /* 0x000024003b417836 */ /* 0x000fe20000000000 */
[----:B------:R-:W-:-:S11]  /*1870*/  ISETP.NE.AND P5, PT, R50, RZ, PT ;  /* 0x000000ff3200720c */ /* 0x000fd60003fa5270 */
[----:B------:R1:W2:Y:S02]  /*1880*/  @P3 LDG.E.EL.64 R48, desc[UR12][R54.64] ;  /* 0x0000000c36303981 */ /* 0x0002a4000c2e1b00 */
[----:B-1----:R-:W-:Y:S01]  /*1890*/  IMAD.WIDE R54, R65, 0x4, R46 ;  /* 0x0000000441367825 */ /* 0x002fe200078e022e */
        /* <DEDUP_REMOVED lines=11> */
[----:B------:R-:W-:-:S04]  /*1950*/  LOP3.LUT R63, R39, R74, RZ, 0xfc, !PT ;  /* 0x0000004a273f7212 */ /* 0x000fc800078efcff */
[----:B------:R-:W-:-:S13]  /*1960*/  ISETP.GT.AND P3, PT, R63, -0x1, P1 ;  /* 0xffffffff3f00780c */ /* 0x000fda0000f64270 */
[----:B------:R-:W2:Y:S01]  /*1970*/  @P3 LDG.E.EL.64 R48, desc[UR12][R54.64] ;  /* 0x0000000c36303981 */ /* 0x000ea2000c2e1b00 */
[----:B------:R-:W-:Y:S01]  /*1980*/  VIADD R57, R57, 0x2400 ;  /* 0x0000240039397836 */ /* 0x000fe20000000000 */
        /* <DEDUP_REMOVED lines=11> */
[----:B------:R-:W-:Y:S02]  /*1a40*/  ISETP.GT.AND P3, PT, R36, -0x1, P5 ;  /* 0xffffffff2400780c */ /* 0x000fe40002f64270 */
[----:B------:R-:W-:Y:S01]  /*1a50*/  ISETP.NE.AND P6, PT, R56, RZ, PT ;  /* 0x000000ff3800720c */ /* 0x000fe20003fc5270 */
[----:B------:R-:W-:Y:S01]  /*1a60*/  IMAD.WIDE R56, R57, 0x4, R46 ;  /* 0x0000000439387825 */ /* 0x000fe200078e022e */
[----:B------:R-:W-:-:S13]  /*1a70*/  PLOP3.LUT P3, PT, P2, P3, PT, 0x80, 0x0 ;  /* 0x000000000000781c */ /* 0x000fda0001767070 */
        /* <DEDUP_REMOVED lines=18> */
[----:B------:R-:W-:Y:S01]  /*1ba0*/  UIADD3 UR6, UR5, 0x2000, URZ ;  /* 0x0000200005067890 */ /* 0x000fe2000fffe03f */
[----:B--2---:R-:W-:-:S05]  /*1bb0*/  SEL R72, R49, 0xff800000, P3 ;  /* 0xff80000031487807 */ /* 0x004fca0001800000 */
[----:B------:R-:W-:Y:S01]  /*1bc0*/  VIADD R49, R35, UR6 ;  /* 0x0000000623317c36 */ /* 0x000fe20008000000 */
[----:B------:R-:W-:Y:S02]  /*1bd0*/  SEL R78, R48, 0xff800000, P3 ;  /* 0xff800000304e7807 */ /* 0x000fe40001800000 */
[-C--:B------:R-:W-:Y:S01]  /*1be0*/  FSETP.GEU.AND P5, PT, R65, R72.reuse, PT ;  /* 0x000000484100720b */ /* 0x080fe20003fae000 */
[----:B------:R-:W-:Y:S01]  /*1bf0*/  IMAD R61, R36, 0x4400, R49 ;  /* 0x00004400243d7824 */ /* 0x000fe200078e0231 */
[----:B------:R-:W-:Y:S02]  /*1c00*/  FSETP.NAN.AND P3, PT, R72, R72, PT ;  /* 0x000000484800720b */ /* 0x000fe40003f68000 */
[----:B------:R-:W-:Y:S01]  /*1c10*/  P2R R58, PR, RZ, 0x20 ;  /* 0x00000020ff3a7803 */ /* 0x000fe20000000000 */
[----:B------:R-:W-:Y:S01]  /*1c20*/  IMAD.WIDE R60, R61, 0x4, R46 ;  /* 0x000000043d3c7825 */ /* 0x000fe200078e022e */
[----:B------:R-:W-:-:S07]  /*1c30*/  LEA R48, R36, 0x1, 0x1 ;  /* 0x0000000124307811 */ /* 0x000fce00078e08ff */
[----:B------:R-:W-:Y:S02]  /*1c40*/  @P5 SEL R72, R72, R65, P3 ;  /* 0x0000004148485207 */ /* 0x000fe40001800000 */
[-C--:B------:R-:W-:Y:S02]  /*1c50*/  FSETP.GEU.AND P5, PT, R63, R78.reuse, PT ;  /* 0x0000004e3f00720b */ /* 0x080fe40003fae000 */
[----:B------:R-:W-:Y:S02]  /*1c60*/  FSETP.NAN.AND P3, PT, R78, R78, PT ;  /* 0x0000004e4e00720b */ /* 0x000fe40003f68000 */
[----:B------:R-:W-:-:S09]  /*1c70*/  P2R R59, PR, RZ, 0x20 ;  /* 0x00000020ff3b7803 */ /* 0x000fd20000000000 */
[----:B------:R-:W-:Y:S02]  /*1c80*/  @P5 SEL R78, R78, R63, P3 ;  /* 0x0000003f4e4e5207 */ /* 0x000fe40001800000 */
[----:B------:R-:W-:Y:S02]  /*1c90*/  ISETP.LT.AND P3, PT, R48, 0x11, P0 ;  /* 0x000000113000780c */ /* 0x000fe40000761270 */
[----:B------:R-:W-:Y:S02]  /*1ca0*/  CS2R R48, SRZ ;  /* 0x0000000000307805 */ /* 0x000fe4000001ff00 */
[----:B------:R-:W-:Y:S02]  /*1cb0*/  ISETP.GT.AND P0, PT, R73, RZ, P3 ;  /* 0x000000ff4900720c */ /* 0x000fe40001f04270 */
[----:B------:R-:W-:Y:S02]  /*1cc0*/  LEA R68, R68, 0x1, 0x1 ;  /* 0x0000000144447811 */ /* 0x000fe400078e08ff */
[----:B------:R-:W-:Y:S01]  /*1cd0*/  PLOP3.LUT P0, PT, P2, P0, PT, 0x80, 0x0 ;  /* 0x000000000000781c */ /* 0x000fe20001701070 */
[----:B------:R-:W-:Y:S01]  /*1ce0*/  VIADD R79, R45, UR6 ;  /* 0x000000062d4f7c36 */ /* 0x000fe20008000000 */
[----:B------:R-:W-:Y:S01]  /*1cf0*/  UIADD3 UR7, UR5, 0x2200, URZ ;  /* 0x0000220005077890 */ /* 0x000fe2000fffe03f */
[----:B------:R-:W-:-:S10]  /*1d00*/  P2R R63, PR, RZ, 0x8 ;  /* 0x00000008ff3f7803 */ /* 0x000fd40000000000 */
[----:B------:R-:W2:Y:S02]  /*1d10*/  @P0 LDG.E.EL.64 R48, desc[UR12][R60.64] ;  /* 0x0000000c3c300981 */ /* 0x000ea4000c2e1b00 */
[----:B--2---:R-:W-:Y:S02]  /*1d20*/  SEL R76, R48, 0xff800000, P0 ;  /* 0xff800000304c7807 */ /* 0x004fe40000000000 */
[----:B------:R-:W-:Y:S02]  /*1d30*/  SEL R83, R49, 0xff800000, P0 ;  /* 0xff80000031537807 */ /* 0x000fe40000000000 */
[-C--:B------:R-:W-:Y:S02]  /*1d40*/  FSETP.GEU.AND P5, PT, R67, R76.reuse, PT ;  /* 0x0000004c4300720b */ /* 0x080fe40003fae000 */
[----:B------:R-:W-:Y:S02]  /*1d50*/  FSETP.NAN.AND P0, PT, R76, R76, PT ;  /* 0x0000004c4c00720b */ /* 0x000fe40003f08000 */
[----:B------:R-:W-:-:S02]  /*1d60*/  P2R R60, PR, RZ, 0x20 ;  /* 0x00000020ff3c7803 */ /* 0x000fc40000000000 */
[----:B------:R-:W-:-:S04]  /*1d70*/  LEA R48, R39, 0x1, 0x1 ;  /* 0x0000000127307811 */ /* 0x000fc800078e08ff */
[----:B------:R-:W-:Y:S01]  /*1d80*/  ISETP.LT.AND P4, PT, R48, 0x11, P4 ;  /* 0x000000113000780c */ /* 0x000fe20002781270 */
[----:B------:R-:W-:Y:S02]  /*1d90*/  VIADD R48, R40, UR6 ;  /* 0x0000000628307c36 */ /* 0x000fe40008000000 */
[----:B------:R-:W-:Y:S02]  /*1da0*/  @P5 SEL R76, R76, R67, P0 ;  /* 0x000000434c4c5207 */ /* 0x000fe40000000000 */
[-C--:B------:R-:W-:Y:S01]  /*1db0*/  FSETP.GEU.AND P5, PT, R64, R83.reuse, PT ;  /* 0x000000534000720b */ /* 0x080fe20003fae000 */
[----:B------:R-:W-:Y:S01]  /*1dc0*/  IMAD R65, R39, 0x4400, R48 ;  /* 0x0000440027417824 */ /* 0x000fe200078e0230 */
[----:B------:R-:W-:Y:S02]  /*1dd0*/  FSETP.NAN.AND P0, PT, R83, R83, PT ;  /* 0x000000535300720b */ /* 0x000fe40003f08000 */
[----:B------:R-:W-:Y:S02]  /*1de0*/  CS2R R48, SRZ ;  /* 0x0000000000307805 */ /* 0x000fe4000001ff00 */
[----:B------:R-:W-:-:S07]  /*1df0*/  P2R R61, PR, RZ, 0x20 ;  /* 0x00000020ff3d7803 */ /* 0x000fce0000000000 */
[----:B------:R-:W-:Y:S01]  /*1e00*/  @P5 SEL R83, R83, R64, P0 ;  /* 0x0000004053535207 */ /* 0x000fe20000000000 */
[----:B------:R-:W-:Y:S01]  /*1e10*/  IMAD.WIDE R64, R65, 0x4, R46 ;  /* 0x0000000441407825 */ /* 0x000fe200078e022e */
[----:B------:R-:W-:-:S04]  /*1e20*/  ISETP.GT.AND P0, PT, R74, RZ, P4 ;  /* 0x000000ff4a00720c */ /* 0x000fc80002704270 */
[----:B------:R-:W-:-:S13]  /*1e30*/  PLOP3.LUT P0, PT, P1, P0, PT, 0x80, 0x0 ;  /* 0x000000000000781c */ /* 0x000fda0000f01070 */
[----:B------:R-:W2:Y:S01]  /*1e40*/  @P0 LDG.E.EL.64 R48, desc[UR12][R64.64] ;  /* 0x0000000c40300981 */ /* 0x000ea2000c2e1b00 */
[----:B------:R-:W-:Y:S02]  /*1e50*/  ISETP.LT.AND P6, PT, R68, 0x11, P6 ;  /* 0x000000114400780c */ /* 0x000fe400037c1270 */
[----:B--2---:R-:W-:Y:S01]  /*1e60*/  SEL R81, R48, 0xff800000, P0 ;  /* 0xff80000030517807 */ /* 0x004fe20000000000 */
[----:B------:R-:W-:Y:S01]  /*1e70*/  IMAD.U32 R48, RZ, RZ, UR5 ;  /* 0x00000005ff307e24 */ /* 0x000fe2000f8e00ff */
[----:B------:R-:W-:Y:S02]  /*1e80*/  SEL R77, R49, 0xff800000, P0 ;  /* 0xff800000314d7807 */ /* 0x000fe40000000000 */
[-C--:B------:R-:W-:Y:S02]  /*1e90*/  FSETP.GEU.AND P5, PT, R78, R81.reuse, PT ;  /* 0x000000514e00720b */ /* 0x080fe40003fae000 */
[----:B------:R-:W-:Y:S02]  /*1ea0*/  FSETP.NAN.AND P0, PT, R81, R81, PT ;  /* 0x000000515100720b */ /* 0x000fe40003f08000 */
[----:B------:R-:W-:-:S09]  /*1eb0*/  P2R R64, PR, RZ, 0x20 ;  /* 0x00000020ff407803 */ /* 0x000fd20000000000 */
[----:B------:R-:W-:Y:S01]  /*1ec0*/  @P5 SEL R81, R81, R78, P0 ;  /* 0x0000004e51515207 */ /* 0x000fe20000000000 */
[----:B------:R-:W-:Y:S01]  /*1ed0*/  IMAD.WIDE R78, R79, 0x4, R46 ;  /* 0x000000044f4e7825 */ /* 0x000fe200078e022e */
[-C--:B------:R-:W-:Y:S02]  /*1ee0*/  FSETP.GEU.AND P5, PT, R72, R77.reuse, PT ;  /* 0x0000004d4800720b */ /* 0x080fe40003fae000 */
[----:B------:R-:W-:Y:S02]  /*1ef0*/  FSETP.NAN.AND P0, PT, R77, R77, PT ;  /* 0x0000004d4d00720b */ /* 0x000fe40003f08000 */
[----:B------:R-:W-:-:S09]  /*1f00*/  P2R R65, PR, RZ, 0x20 ;  /* 0x00000020ff417803 */ /* 0x000fd20000000000 */
[----:B------:R-:W-:Y:S02]  /*1f10*/  @P5 SEL R77, R77, R72, P0 ;  /* 0x000000484d4d5207 */ /* 0x000fe40000000000 */
[----:B------:R-:W-:-:S04]  /*1f20*/  ISETP.GT.AND P0, PT, R69, RZ, P6 ;  /* 0x000000ff4500720c */ /* 0x000fc80003704270 */
[----:B------:R-:W-:Y:S02]  /*1f30*/  ISETP.LT.AND P0, PT, R48, 0x200, P0 ;  /* 0x000002003000780c */ /* 0x000fe40000701270 */
[----:B------:R-:W-:Y:S02]  /*1f40*/  CS2R R48, SRZ ;  /* 0x0000000000307805 */ /* 0x000fe4000001ff00 */
[----:B------:R-:W-:-:S13]  /*1f50*/  ISETP.LT.AND P0, PT, R4, 0x144, P0 ;  /* 0x000001440400780c */ /* 0x000fda0000701270 */
[----:B------:R-:W2:Y:S02]  /*1f60*/  @P0 LDG.E.EL.64 R48, desc[UR12][R78.64] ;  /* 0x0000000c4e300981 */ /* 0x000ea4000c2e1b00 */
[----:B--2---:R-:W-:Y:S02]  /*1f70*/  SEL R82, R48, 0xff800000, P0 ;  /* 0xff80000030527807 */ /* 0x004fe40000000000 */
[----:B------:R-:W-:Y:S01]  /*1f80*/  SEL R84, R49, 0xff800000, P0 ;  /* 0xff80000031547807 */ /* 0x000fe20000000000 */
[----:B------:R-:W-:Y:S01]  /*1f90*/  VIADD R49, R35, UR7 ;  /* 0x0000000723317c36 */ /* 0x000fe20008000000 */
[-C--:B------:R-:W-:Y:S02]  /*1fa0*/  FSETP.GEU.AND P5, PT, R75, R82.reuse, PT ;  /* 0x000000524b00720b */ /* 0x080fe40003fae000 */
[----:B------:R-:W-:Y:S02]  /*1fb0*/  FSETP.NAN.AND P0, PT, R82, R82, PT ;  /* 0x000000525200720b */ /* 0x000fe40003f08000 */
[----:B------:R-:W-:-:S09]  /*1fc0*/  P2R R67, PR, RZ, 0x20 ;  /* 0x00000020ff437803 */ /* 0x000fd20000000000 */
[----:B------:R-:W-:Y:S02]  /*1fd0*/  @P5 SEL R82, R82, R75, P0 ;  /* 0x0000004b52525207 */ /* 0x000fe40000000000 */
[-C--:B------:R-:W-:Y:S02]  /*1fe0*/  FSETP.GEU.AND P5, PT, R71, R84.reuse, PT ;  /* 0x000000544700720b */ /* 0x080fe40003fae000 */
[----:B------:R-:W-:Y:S02]  /*1ff0*/  FSETP.NAN.AND P0, PT, R84, R84, PT ;  /* 0x000000545400720b */ /* 0x000fe40003f08000 */
[----:B------:R-:W-:Y:S02]  /*2000*/  P2R R68, PR, RZ, 0x20 ;  /* 0x00000020ff447803 */ /* 0x000fe40000000000 */
[----:B------:R-:W-:-:S07]  /*2010*/  P2R R75, PR, RZ, 0x4 ;  /* 0x00000004ff4b7803 */ /* 0x000fce0000000000 */
[----:B------:R-:W-:Y:S02]  /*2020*/  @P5 SEL R84, R84, R71, P0 ;  /* 0x0000004754545207 */ /* 0x000fe40000000000 */
[----:B------:R-:W-:Y:S01]  /*2030*/  ISETP.GT.AND P0, PT, R73, -0x1, P3 ;  /* 0xffffffff4900780c */ /* 0x000fe20001f04270 */
[----:B------:R-:W-:Y:S01]  /*2040*/  IMAD R73, R36, 0x4400, R49 ;  /* 0x0000440024497824 */ /* 0x000fe200078e0231 */
[----:B------:R-:W-:Y:S02]  /*2050*/  CS2R R48, SRZ ;  /* 0x0000000000307805 */ /* 0x000fe4000001ff00 */
[----:B------:R-:W-:Y:S02]  /*2060*/  ISETP.NE.AND P5, PT, R70, RZ, PT ;  /* 0x000000ff4600720c */ /* 0x000fe40003fa5270 */
[----:B------:R-:W-:Y:S01]  /*2070*/  PLOP3.LUT P0, PT, P2, P0, PT, 0x80, 0x0 ;  /* 0x000000000000781c */ /* 0x000fe20001701070 */
[----:B------:R-:W-:-:S12]  /*2080*/  IMAD.WIDE R72, R73, 0x4, R46 ;  /* 0x0000000449487825 */ /* 0x000fd800078e022e */
[----:B------:R-:W2:Y:S02]  /*2090*/  @P0 LDG.E.EL.64 R48, desc[UR12][R72.64] ;  /* 0x0000000c48300981 */ /* 0x000ea4000c2e1b00 */
[----:B--2---:R-:W-:Y:S02]  /*20a0*/  SEL R70, R49, 0xff800000, P0 ;  /* 0xff80000031467807 */ /* 0x004fe40000000000 */
[----:B------:R-:W-:Y:S01]  /*20b0*/  SEL R71, R48, 0xff800000, P0 ;  /* 0xff80000030477807 */ /* 0x000fe20000000000 */
[----:B------:R-:W-:Y:S01]  /*20c0*/  VIADD R48, R40, UR7 ;  /* 0x0000000728307c36 */ /* 0x000fe20008000000 */
[-C--:B------:R-:W-:Y:S02]  /*20d0*/  FSETP.GEU.AND P3, PT, R83, R70.reuse, PT ;  /* 0x000000465300720b */ /* 0x080fe40003f6e000 */
[----:B------:R-:W-:Y:S01]  /*20e0*/  FSETP.GEU.AND P2, PT, R76, R71, PT ;  /* 0x000000474c00720b */ /* 0x000fe20003f4e000 */
[----:B------:R-:W-:Y:S01]  /*20f0*/  IMAD R79, R39, 0x4400, R48 ;  /* 0x00004400274f7824 */ /* 0x000fe200078e0230 */
[----:B------:R-:W-:-:S02]  /*2100*/  FSETP.NAN.AND P0, PT, R70, R70, PT ;  /* 0x000000464600720b */ /* 0x000fc40003f08000 */
[----:B------:R-:W-:Y:S02]  /*2110*/  CS2R R48, SRZ ;  /* 0x0000000000307805 */ /* 0x000fe4000001ff00 */
[----:B------:R-:W-:Y:S01]  /*2120*/  P2R R73, PR, RZ, 0x4 ;  /* 0x00000004ff497803 */ /* 0x000fe20000000000 */
[----:B------:R-:W-:Y:S01]  /*2130*/  IMAD.WIDE R78, R79, 0x4, R46 ;  /* 0x000000044f4e7825 */ /* 0x000fe200078e022e */
[----:B------:R-:W-:Y:S01]  /*2140*/  UISETP.LT.AND UP0, UPT, UR4, URZ, !UP0 ;  /* 0x0000003f0400728c */ /* 0x000fe2000c701270 */
[----:B------:R-:W-:Y:S02]  /*2150*/  P2R R72, PR, RZ, 0x8 ;  /* 0x00000008ff487803 */ /* 0x000fe40000000000 */
[----:B------:R-:W-:Y:S02]  /*2160*/  @P3 SEL R70, R70, R83, P0 ;  /* 0x0000005346463207 */ /* 0x000fe40000000000 */
[----:B------:R-:W-:-:S04]  /*2170*/  FSETP.NAN.AND P0, PT, R71, R71, PT ;  /* 0x000000474700720b */ /* 0x000fc80003f08000 */
[----:B------:R-:W-:Y:S02]  /*2180*/  @P2 SEL R71, R71, R76, P0 ;  /* 0x0000004c47472207 */ /* 0x000fe40000000000 */
[----:B------:R-:W-:-:S04]  /*2190*/  ISETP.GT.AND P0, PT, R74, -0x1, P4 ;  /* 0xffffffff4a00780c */ /* 0x000fc80002704270 */
[----:B------:R-:W-:-:S13]  /*21a0*/  PLOP3.LUT P0, PT, P1, P0, PT, 0x80, 0x0 ;  /* 0x000000000000781c */ /* 0x000fda0000f01070 */
[----:B------:R-:W2:Y:S01]  /*21b0*/  @P0 LDG.E.EL.64 R48, desc[UR12][R78.64] ;  /* 0x0000000c4e300981 */ /* 0x000ea2000c2e1b00 */
[----:B------:R-:W-:Y:S01]  /*21c0*/  VIADD R83, R6, UR5 ;  /* 0x0000000506537c36 */ /* 0x000fe20008000000 */
[----:B------:R-:W-:Y:S02]  /*21d0*/  ISETP.NE.AND P3, PT, R44, RZ, PT ;  /* 0x000000ff2c00720c */ /* 0x000fe40003f65270 */
[----:B--2---:R-:W-:Y:S02]  /*21e0*/  SEL R74, R49, 0xff800000, P0 ;  /* 0xff800000314a7807 */ /* 0x004fe40000000000 */
[----:B------:R-:W-:Y:S01]  /*21f0*/  SEL R76, R48, 0xff800000, P0 ;  /* 0xff800000304c7807 */ /* 0x000fe20000000000 */
[----:B------:R-:W-:Y:S01]  /*2200*/  IMAD.U32 R48, RZ, RZ, UR5 ;  /* 0x00000005ff307e24 */ /* 0x000fe2000f8e00ff */
[-C--:B------:R-:W-:Y:S02]  /*2210*/  FSETP.GEU.AND P2, PT, R77, R74.reuse, PT ;  /* 0x0000004a4d00720b */ /* 0x080fe40003f4e000 */
[----:B------:R-:W-:-:S02]  /*2220*/  FSETP.NAN.AND P0, PT, R74, R74, PT ;  /* 0x0000004a4a00720b */ /* 0x000fc40003f08000 */
[----:B------:R-:W-:-:S09]  /*2230*/  P2R R78, PR, RZ, 0x4 ;  /* 0x00000004ff4e7803 */ /* 0x000fd20000000000 */
[----:B------:R-:W-:Y:S02]  /*2240*/  @P2 SEL R74, R74, R77, P0 ;  /* 0x0000004d4a4a2207 */ /* 0x000fe40000000000 */
[-C--:B------:R-:W-:Y:S02]  /*2250*/  FSETP.GEU.AND P2, PT, R81, R76.reuse, PT ;  /* 0x0000004c5100720b */ /* 0x080fe40003f4e000 */
[----:B------:R-:W-:Y:S02]  /*2260*/  FSETP.NAN.AND P0, PT, R76, R76, PT ;  /* 0x0000004c4c00720b */ /* 0x000fe40003f08000 */
[----:B------:R-:W-:-:S09]  /*2270*/  P2R R77, PR, RZ, 0x4 ;  /* 0x00000004ff4d7803 */ /* 0x000fd20000000000 */
[----:B------:R-:W-:Y:S01]  /*2280*/  @P2 SEL R76, R76, R81, P0 ;  /* 0x000000514c4c2207 */ /* 0x000fe20000000000 */
[----:B------:R-:W-:Y:S01]  /*2290*/  VIADD R81, R45, UR7 ;  /* 0x000000072d517c36 */ /* 0x000fe20008000000 */
[----:B------:R-:W-:-:S03]  /*22a0*/  ISETP.GT.AND P0, PT, R69, -0x1, P6 ;  /* 0xffffffff4500780c */ /* 0x000fc60003704270 */
[----:B------:R-:W-:Y:S01]  /*22b0*/  IMAD.WIDE R80, R81, 0x4, R46 ;  /* 0x0000000451507825 */ /* 0x000fe200078e022e */
[----:B------:R-:W-:Y:S02]  /*22c0*/  ISETP.LT.AND P0, PT, R48, 0x200, P0 ;  /* 0x000002003000780c */ /* 0x000fe40000701270 */
[----:B------:R-:W-:Y:S02]  /*22d0*/  CS2R R48, SRZ ;  /* 0x0000000000307805 */ /* 0x000fe4000001ff00 */
[----:B------:R-:W-:-:S13]  /*22e0*/  ISETP.LT.AND P0, PT, R4, 0x144, P0 ;  /* 0x000001440400780c */ /* 0x000fda0000701270 */
[----:B------:R-:W2:Y:S02]  /*22f0*/  @P0 LDG.E.EL.64 R48, desc[UR12][R80.64] ;  /* 0x0000000c50300981 */ /* 0x000ea4000c2e1b00 */
[----:B--2---:R-:W-:Y:S02]  /*2300*/  SEL R69, R49, 0xff800000, P0 ;  /* 0xff80000031457807 */ /* 0x004fe40000000000 */
[----:B------:R-:W-:Y:S02]  /*2310*/  SEL R79, R48, 0xff800000, P0 ;  /* 0xff800000304f7807 */ /* 0x000fe40000000000 */
[-C--:B------:R-:W-:Y:S02]  /*2320*/  FSETP.GEU.AND P2, PT, R84, R69.reuse, PT ;  /* 0x000000455400720b */ /* 0x080fe40003f4e000 */
[----:B------:R-:W-:Y:S02]  /*2330*/  FSETP.NAN.AND P0, PT, R69, R69, PT ;  /* 0x000000454500720b */ /* 0x000fe40003f08000 */
[----:B------:R-:W-:-:S02]  /*2340*/  P2R R81, PR, RZ, 0x4 ;  /* 0x00000004ff517803 */ /* 0x000fc40000000000 */
[----:B------:R-:W-:-:S07]  /*2350*/  LOP3.LUT R48, R53, R52, RZ, 0xfc, !PT ;  /* 0x0000003435307212 */ /* 0x000fce00078efcff */
[----:B------:R-:W-:Y:S02]  /*2360*/  @P2 SEL R69, R69, R84, P0 ;  /* 0x0000005445452207 */ /* 0x000fe40000000000 */
[-C--:B------:R-:W-:Y:S02]  /*2370*/  FSETP.GEU.AND P2, PT, R82, R79.reuse, PT ;  /* 0x0000004f5200720b */ /* 0x080fe40003f4e000 */
[----:B------:R-:W-:Y:S02]  /*2380*/  FSETP.NAN.AND P0, PT, R79, R79, PT ;  /* 0x0000004f4f00720b */ /* 0x000fe40003f08000 */
[----:B------:R-:W-:-:S09]  /*2390*/  P2R R80, PR, RZ, 0x4 ;  /* 0x00000004ff507803 */ /* 0x000fd20000000000 */
[----:B------:R-:W-:Y:S01]  /*23a0*/  @P2 SEL R79, R79, R82, P0 ;  /* 0x000000524f4f2207 */ /* 0x000fe20000000000 */
[----:B------:R-:W-:Y:S01]  /*23b0*/  IMAD.WIDE R82, R83, 0x4, R46 ;  /* 0x0000000453527825 */ /* 0x000fe200078e022e */
[----:B------:R-:W-:-:S04]  /*23c0*/  PLOP3.LUT P0, PT, PT, PT, UP0, 0x80, 0x0 ;  /* 0x000000000000781c */ /* 0x000fc80003f0f008 */
[----:B------:R-:W-:Y:S02]  /*23d0*/  ISETP.GT.AND P0, PT, R48, -0x1, P0 ;  /* 0xffffffff3000780c */ /* 0x000fe40000704270 */
[----:B------:R-:W-:-:S11]  /*23e0*/  CS2R R48, SRZ ;  /* 0x0000000000307805 */ /* 0x000fd6000001ff00 */
[----:B------:R-:W2:Y:S01]  /*23f0*/  @P0 LDG.E.EL.64 R48, desc[UR12][R82.64] ;  /* 0x0000000c52300981 */ /* 0x000ea2000c2e1b00 */
[----:B------:R-:W-:-:S04]  /*2400*/  VIADD R85, R6, UR10 ;  /* 0x0000000a06557c36 */ /* 0x000fc80008000000 */
[----:B------:R-:W-:Y:S01]  /*2410*/  IMAD.WIDE R84, R85, 0x4, R46 ;  /* 0x0000000455547825 */ /* 0x000fe200078e022e */
[----:B--2---:R-:W-:-:S03]  /*2420*/  SEL R87, R48, 0xff800000, P0 ;  /* 0xff80000030577807 */ /* 0x004fc60000000000 */
[----:B------:R-:W-:Y:S01]  /*2430*/  IMAD.U32 R48, RZ, RZ, UR5 ;  /* 0x00000005ff307e24 */ /* 0x000fe2000f8e00ff */
        /* <DEDUP_REMOVED lines=9> */
[----:B------:R-:W-:-:S04]  /*24d0*/  ISETP.GT.AND P0, PT, R53, -0x1, P3 ;  /* 0xffffffff3500780c */ /* 0x000fc80001f04270 */
[----:B------:R-:W-:Y:S02]  /*24e0*/  ISETP.LT.AND P0, PT, R48, 0x200, P0 ;  /* 0x000002003000780c */ /* 0x000fe40000701270 */
[----:B------:R-:W-:Y:S02]  /*24f0*/  CS2R R48, SRZ ;  /* 0x0000000000307805 */ /* 0x000fe4000001ff00 */
[----:B------:R-:W-:-:S13]  /*2500*/  ISETP.GT.AND P0, PT, RZ, UR4, P0 ;  /* 0x00000004ff007c0c */ /* 0x000fda0008704270 */
[----:B------:R1:W2:Y:S01]  /*2510*/  @P0 LDG.E.EL.64 R48, desc[UR12][R84.64] ;  /* 0x0000000c54300981 */ /* 0x0002a2000c2e1b00 */
[----:B------:R-:W-:-:S04]  /*2520*/  LEA R53, R53, 0x1, 0x1 ;  /* 0x0000000135357811 */ /* 0x000fc800078e08ff */
[----:B------:R-:W-:Y:S01]  /*2530*/  ISETP.LT.AND P3, PT, R53, 0x11, P5 ;  /* 0x000000113500780c */ /* 0x000fe20002f61270 */
[----:B-1----:R-:W-:-:S04]  /*2540*/  VIADD R85, R6, UR6 ;  /* 0x0000000606557c36 */ /* 0x002fc80008000000 */
[----:B------:R-:W-:Y:S01]  /*2550*/  IMAD.WIDE R84, R85, 0x4, R46 ;  /* 0x0000000455547825 */ /* 0x000fe200078e022e */
[----:B--2---:R-:W-:Y:S02]  /*2560*/  SEL R86, R49, 0xff800000, P0 ;  /* 0xff80000031567807 */ /* 0x004fe40000000000 */
[----:B------:R-:W-:Y:S01]  /*2570*/  SEL R88, R48, 0xff800000, P0 ;  /* 0xff80000030587807 */ /* 0x000fe20000000000 */
[----:B------:R-:W-:Y:S01]  /*2580*/  IMAD.U32 R48, RZ, RZ, UR5 ;  /* 0x00000005ff307e24 */ /* 0x000fe2000f8e00ff */
        /* <DEDUP_REMOVED lines=8> */
[----:B------:R-:W-:-:S04]  /*2610*/  ISETP.GT.AND P0, PT, R52, RZ, P3 ;  /* 0x000000ff3400720c */ /* 0x000fc80001f04270 */
[----:B------:R-:W-:Y:S02]  /*2620*/  ISETP.LT.AND P0, PT, R48, 0x200, P0 ;  /* 0x000002003000780c */ /* 0x000fe40000701270 */
[----:B------:R-:W-:Y:S02]  /*2630*/  CS2R R48, SRZ ;  /* 0x0000000000307805 */ /* 0x000fe4000001ff00 */
[----:B------:R-:W-:-:S13]  /*2640*/  ISETP.GT.AND P0, PT, RZ, UR4, P0 ;  /* 0x00000004ff007c0c */ /* 0x000fda0008704270 */
[----:B------:R-:W2:Y:S01]  /*2650*/  @P0 LDG.E.EL.64 R48, desc[UR12][R84.64] ;  /* 0x0000000c54300981 */ /* 0x000ea2000c2e1b00 */
[----:B------:R-:W-:Y:S01]  /*2660*/  VIADD R87, R6, UR7 ;  /* 0x0000000706577c36 */ /* 0x000fe20008000000 */
[----:B--2---:R-:W-:Y:S01]  /*2670*/  SEL R89, R48, 0xff800000, P0 ;  /* 0xff80000030597807 */ /* 0x004fe20000000000 */
        /* <DEDUP_REMOVED lines=10> */
[----:B------:R-:W-:Y:S01]  /*2720*/  IMAD.WIDE R86, R87, 0x4, R46 ;  /* 0x0000000457567825 */ /* 0x000fe200078e022e */
[----:B------:R-:W-:Y:S02]  /*2730*/  ISETP.GT.AND P0, PT, R52, -0x1, P3 ;  /* 0xffffffff3400780c */ /* 0x000fe40001f04270 */
[----:B------:R-:W-:Y:S02]  /*2740*/  ISETP.NE.AND P2, PT, R51, RZ, PT ;  /* 0x000000ff3300720c */ /* 0x000fe40003f45270 */
[----:B------:R-:W-:Y:S02]  /*2750*/  ISETP.LT.AND P0, PT, R48, 0x200, P0 ;  /* 0x000002003000780c */ /* 0x000fe40000701270 */
[----:B------:R-:W-:Y:S02]  /*2760*/  CS2R R48, SRZ ;  /* 0x0000000000307805 */ /* 0x000fe4000001ff00 */
[----:B------:R-:W-:-:S13]  /*2770*/  ISETP.GT.AND P0, PT, RZ, UR4, P0 ;  /* 0x00000004ff007c0c */ /* 0x000fda0008704270 */
[----:B------:R1:W2:Y:S01]  /*2780*/  @P0 LDG.E.EL.64 R48, desc[UR12][R86.64] ;  /* 0x0000000c56300981 */ /* 0x0002a2000c2e1b00 */
[----:B------:R-:W-:-:S06]  /*2790*/  UIADD3 UR6, UR5, 0x2400, URZ ;  /* 0x0000240005067890 */ /* 0x000fcc000fffe03f */
        /* <DEDUP_REMOVED lines=12> */
[----:B------:R-:W-:Y:S01]  /*2860*/  ISETP.NE.AND P5, PT, R43, RZ, PT ;  /* 0x000000ff2b00720c */ /* 0x000fe20003fa5270 */
[----:B------:R-:W-:Y:S01]  /*2870*/  IMAD.U32 R43, RZ, RZ, UR5 ;  /* 0x00000005ff2b7e24 */ /* 0x000fe2000f8e00ff */
[----:B------:R-:W-:Y:S02]  /*2880*/  ISETP.NE.AND P0, PT, R44, RZ, PT ;  /* 0x000000ff2c00720c */ /* 0x000fe40003f05270 */
[----:B------:R-:W-:Y:S02]  /*2890*/  CS2R R44, SRZ ;  /* 0x00000000002c7805 */ /* 0x000fe4000001ff00 */
[----:B------:R-:W-:Y:S01]  /*28a0*/  PLOP3.LUT P5, PT, P5, P6, PT, 0x80, 0x0 ;  /* 0x000000000000781c */ /* 0x000fe20002fad070 */
[----:B------:R-:W-:Y:S01]  /*28b0*/  VIADD R40, R40, UR6 ;  /* 0x0000000628287c36 */ /* 0x000fe20008000000 */
[----:B------:R-:W-:-:S02]  /*28c0*/  PLOP3.LUT P4, PT, P1, P2, P4, 0x80, 0x0 ;  /* 0x000000000000781c */ /* 0x000fc40000f85040 */
[----:B------:R-:W-:Y:S02]  /*28d0*/  ISETP.LT.AND P5, PT, R43, 0x200, P5 ;  /* 0x000002002b00780c */ /* 0x000fe40002fa1270 */
[----:B------:R-:W-:Y:S02]  /*28e0*/  ISETP.NE.AND P6, PT, R50, RZ, PT ;  /* 0x000000ff3200720c */ /* 0x000fe40003fc5270 */
[----:B------:R-:W-:-:S13]  /*28f0*/  ISETP.LT.AND P5, PT, R4, 0x144, P5 ;  /* 0x000001440400780c */ /* 0x000fda0002fa1270 */
[----:B------:R-:W2:Y:S01]  /*2900*/  @P5 LDG.E.EL.64 R44, desc[UR12][R86.64] ;  /* 0x0000000c562c5981 */ /* 0x000ea2000c2e1b00 */
[----:B------:R-:W-:Y:S01]  /*2910*/  IMAD R89, R39, 0x4400, R40 ;  /* 0x0000440027597824 */ /* 0x000fe200078e0228 */
[----:B------:R-:W-:Y:S01]  /*2920*/  ISETP.NE.AND P2, PT, R75, RZ, PT ;  /* 0x000000ff4b00720c */ /* 0x000fe20003f45270 */
[----:B------:R-:W-:Y:S01]  /*2930*/  VIADD R35, R35, UR6 ;  /* 0x0000000623237c36 */ /* 0x000fe20008000000 */
[----:B------:R-:W-:Y:S01]  /*2940*/  PLOP3.LUT P3, PT, P0, P3, PT, 0x80, 0x0 ;  /* 0x000000000000781c */ /* 0x000fe20000767070 */
[----:B------:R-:W-:Y:S01]  /*2950*/  IMAD.WIDE R88, R89, 0x4, R46 ;  /* 0x0000000459587825 */ /* 0x000fe200078e022e */
[----:B------:R-:W-:Y:S02]  /*2960*/  P2R R43, PR, RZ, 0x2 ;  /* 0x00000002ff2b7803 */ /* 0x000fe40000000000 */
[----:B--2---:R-:W-:Y:S02]  /*2970*/  SEL R50, R44, 0xff800000, P5 ;  /* 0xff8000002c327807 */ /* 0x004fe40002800000 */
[----:B------:R-:W-:-:S02]  /*2980*/  SEL R90, R45, 0xff800000, P5 ;  /* 0xff8000002d5a7807 */ /* 0x000fc40002800000 */
[----:B------:R-:W-:Y:S02]  /*2990*/  CS2R R44, SRZ ;  /* 0x00000000002c7805 */ /* 0x000fe4000001ff00 */
[----:B------:R-:W-:-:S04]  /*29a0*/  ISETP.NE.AND P5, PT, R63, RZ, PT ;  /* 0x000000ff3f00720c */ /* 0x000fc80003fa5270 */
[----:B------:R-:W2:Y:S01]  /*29b0*/  @P4 LDG.E.EL.64 R44, desc[UR12][R88.64] ;  /* 0x0000000c582c4981 */ /* 0x000ea2000c2e1b00 */
[----:B------:R-:W-:Y:S01]  /*29c0*/  IMAD R35, R36, 0x4400, R35 ;  /* 0x0000440024237824 */ /* 0x000fe200078e0223 */
[----:B------:R-:W-:-:S03]  /*29d0*/  P2R R40, PR, RZ, 0x4 ;  /* 0x00000004ff287803 */ /* 0x000fc60000000000 */
[----:B------:R-:W-:Y:S01]  /*29e0*/  IMAD.WIDE R86, R35, 0x4, R46 ;  /* 0x0000000423567825 */ /* 0x000fe200078e022e */
[----:B--2---:R-:W-:Y:S02]  /*29f0*/  SEL R39, R44, 0xff800000, P4 ;  /* 0xff8000002c277807 */ /* 0x004fe40002000000 */
[----:B------:R-:W-:Y:S02]  /*2a00*/  SEL R63, R45, 0xff800000, P4 ;  /* 0xff8000002d3f7807 */ /* 0x000fe40002000000 */
[----:B------:R-:W-:Y:S02]  /*2a10*/  CS2R R44, SRZ ;  /* 0x00000000002c7805 */ /* 0x000fe4000001ff00 */
[----:B------:R-:W-:-:S13]  /*2a20*/  PLOP3.LUT P4, PT, P2, P6, P5, 0x80, 0x0 ;  /* 0x000000000000781c */ /* 0x000fda000178d050 */
[----:B------:R-:W2:Y:S01]  /*2a30*/  @P4 LDG.E.EL.64 R44, desc[UR12][R86.64] ;  /* 0x0000000c562c4981 */ /* 0x000ea2000c2e1b00 */
[----:B------:R-:W-:Y:S01]  /*2a40*/  ISETP.NE.AND P5, PT, R11, RZ, PT ;  /* 0x000000ff0b00720c */ /* 0x000fe20003fa5270 */
[----:B------:R-:W-:Y:S01]  /*2a50*/  VIADD R11, R6, UR6 ;  /* 0x00000006060b7c36 */ /* 0x000fe20008000000 */
[----:B------:R-:W-:Y:S02]  /*2a60*/  ISETP.NE.AND P2, PT, R13, RZ, PT ;  /* 0x000000ff0d00720c */ /* 0x000fe40003f45270 */
[----:B------:R-:W-:Y:S02]  /*2a70*/  ISETP.NE.AND P1, PT, R12, RZ, PT ;  /* 0x000000ff0c00720c */ /* 0x000fe40003f25270 */
[----:B------:R-:W-:Y:S01]  /*2a80*/  CS2R R12, SRZ ;  /* 0x00000000000c7805 */ /* 0x000fe2000001ff00 */
[----:B------:R-:W-:Y:S01]  /*2a90*/  IMAD.WIDE R46, R11, 0x4, R46 ;  /* 0x000000040b2e7825 */ /* 0x000fe200078e022e */
[----:B------:R-:W-:Y:S02]  /*2aa0*/  ISETP.NE.AND P6, PT, R14, RZ, PT ;  /* 0x000000ff0e00720c */ /* 0x000fe40003fc5270 */
[----:B------:R-:W-:-:S02]  /*2ab0*/  ISETP.NE.AND P0, PT, R37, RZ, PT ;  /* 0x000000ff2500720c */ /* 0x000fc40003f05270 */
[----:B--2---:R-:W-:Y:S02]  /*2ac0*/  SEL R44, R44, 0xff800000, P4 ;  /* 0xff8000002c2c7807 */ /* 0x004fe40002000000 */
[----:B------:R-:W-:Y:S02]  /*2ad0*/  SEL R45, R45, 0xff800000, P4 ;  /* 0xff8000002d2d7807 */ /* 0x000fe40002000000 */
[----:B------:R-:W-:-:S04]  /*2ae0*/  ISETP.NE.AND P4, PT, R15, RZ, PT ;  /* 0x000000ff0f00720c */ /* 0x000fc80003f85270 */
[----:B------:R-:W-:Y:S02]  /*2af0*/  P2R R35, PR, RZ, 0x10 ;  /* 0x00000010ff237803 */ /* 0x000fe40000000000 */
        /* <DEDUP_REMOVED lines=28> */
[----:B------:R-:W-:Y:S01]  /*2cc0*/  ISETP.NE.AND P4, PT, R8, RZ, PT ;  /* 0x000000ff0800720c */ /* 0x000fe20003f85270 */
[----:B------:R-:W-:-:S03]  /*2cd0*/  IMAD.U32 R8, RZ, RZ, UR5 ;  /* 0x00000005ff087e24 */ /* 0x000fc6000f8e00ff */
[----:B------:R-:W-:Y:S02]  /*2ce0*/  P2R R33, PR, RZ, 0x10 ;  /* 0x00000010ff217803 */ /* 0x000fe40000000000 */
[----:B------:R-:W-:Y:S02]  /*2cf0*/  ISETP.LT.AND P3, PT, R8, 0x200, P3 ;  /* 0x000002000800780c */ /* 0x000fe40001f61270 */
[----:B------:R-:W-:Y:S02]  /*2d00*/  ISETP.NE.AND P4, PT, R27, RZ, PT ;  /* 0x000000ff1b00720c */ /* 0x000fe40003f85270 */
[----:B------:R-:W-:-:S13]  /*2d10*/  ISETP.GT.AND P3, PT, RZ, UR4, P3 ;  /* 0x00000004ff007c0c */ /* 0x000fda0009f64270 */
[----:B------:R-:W2:Y:S01]  /*2d20*/  @P3 LDG.E.EL.64 R12, desc[UR12][R46.64] ;  /* 0x0000000c2e0c3981 */ /* 0x000ea2000c2e1b00 */
[----:B------:R-:W-:Y:S01]  /*2d30*/  SEL R8, RZ, 0x1, !P4 ;  /* 0x00000001ff087807 */ /* 0x000fe20006000000 */
[----:B------:R-:W1:Y:S01]  /*2d40*/  S2UR UR7, SR_CgaCtaId ;  /* 0x00000000000779c3 */ /* 0x000e620000008800 */
[----:B------:R-:W-:Y:S01]  /*2d50*/  ISETP.NE.AND P4, PT, R33, RZ, PT ;  /* 0x000000ff2100720c */ /* 0x000fe20003f85270 */
[----:B------:R-:W-:Y:S01]  /*2d60*/  UMOV UR6, 0x400 ;  /* 0x0000040000067882 */ /* 0x000fe20000000000 */
[----:B------:R-:W-:Y:S02]  /*2d70*/  LEA R7, R7, UR5, 0x9 ;  /* 0x0000000507077c11 */ /* 0x000fe4000f8e48ff */
[----:B------:R-:W-:Y:S01]  /*2d80*/  LEA R5, R5, UR5, 0x9 ;  /* 0x0000000505057c11 */ /* 0x000fe2000f8e48ff */
[----:B-1----:R-:W-:Y:S01]  /*2d90*/  UPRMT UR6, UR7, 0x654, UR6 ;  /* 0x0000065407067896 */ /* 0x002fe20008000006 */
[----:B--2---:R-:W-:Y:S02]  /*2da0*/  SEL R15, R12, 0xff800000, P3 ;  /* 0xff8000000c0f7807 */ /* 0x004fe40001800000 */
[----:B------:R-:W-:-:S02]  /*2db0*/  SEL R6, R13, 0xff800000, P3 ;  /* 0xff8000000d067807 */ /* 0x000fc40001800000 */
[----:B------:R-:W-:Y:S02]  /*2dc0*/  ISETP.NE.AND P3, PT, R10, RZ, PT ;  /* 0x000000ff0a00720c */ /* 0x000fe40003f65270 */
[----:B------:R-:W-:Y:S02]  /*2dd0*/  SEL R10, RZ, 0x1, !P4 ;  /* 0x00000001ff0a7807 */ /* 0x000fe40006000000 */
[----:B------:R-:W-:-:S04]  /*2de0*/  ISETP.NE.AND P4, PT, R34, RZ, PT ;  /* 0x000000ff2200720c */ /* 0x000fc80003f85270 */
        /* <DEDUP_REMOVED lines=12> */
[----:B------:R-:W-:Y:S02]  /*2eb0*/  SEL R21, R10, 0x2, P4 ;  /* 0x000000020a157807 */ /* 0x000fe40002000000 */
[----:B------:R-:W-:-:S04]  /*2ec0*/  ISETP.NE.AND P4, PT, R28, RZ, PT ;  /* 0x000000ff1c00720c */ /* 0x000fc80003f85270 */
[----:B------:R-:W-:Y:S02]  /*2ed0*/  SEL R8, R8, 0x2, P4 ;  /* 0x0000000208087807 */ /* 0x000fe40002000000 */
[----:B------:R-:W-:-:S04]  /*2ee0*/  ISETP.NE.AND P4, PT, R22, RZ, PT ;  /* 0x000000ff1600720c */ /* 0x000fc80003f85270 */
[----:B------:R-:W-:Y:S02]  /*2ef0*/  SEL R14, R12, 0x2, P4 ;  /* 0x000000020c0e7807 */ /* 0x000fe40002000000 */
[----:B------:R-:W-:-:S04]  /*2f00*/  ISETP.NE.AND P4, PT, R25, RZ, PT ;  /* 0x000000ff1900720c */ /* 0x000fc80003f85270 */
[----:B------:R-:W-:Y:S02]  /*2f10*/  SEL R11, R11, 0x2, P4 ;  /* 0x000000020b0b7807 */ /* 0x000fe40002000000 */
[----:B------:R-:W-:Y:S02]  /*2f20*/  ISETP.NE.AND P4, PT, R20, RZ, PT ;  /* 0x000000ff1400720c */ /* 0x000fe40003f85270 */
[----:B------:R-:W-:Y:S02]  /*2f30*/  SEL R12, R11, 0x3, P2 ;  /* 0x000000030b0c7807 */ /* 0x000fe40001000000 */
[----:B------:R-:W-:Y:S02]  /*2f40*/  SEL R27, R27, 0x2, P4 ;  /* 0x000000021b1b7807 */ /* 0x000fe40002000000 */
[----:B------:R-:W-:Y:S02]  /*2f50*/  ISETP.NE.AND P4, PT, R23, RZ, PT ;  /* 0x000000ff1700720c */ /* 0x000fe40003f85270 */
[----:B------:R-:W-:-:S02]  /*2f60*/  ISETP.NE.AND P2, PT, R73, RZ, PT ;  /* 0x000000ff4900720c */ /* 0x000fc40003f45270 */
[----:B------:R-:W-:Y:S02]  /*2f70*/  SEL R22, R13, 0x2, P4 ;  /* 0x000000020d167807 */ /* 0x000fe40002000000 */
[----:B------:R-:W-:Y:S02]  /*2f80*/  ISETP.NE.AND P4, PT, R26, RZ, PT ;  /* 0x000000ff1a00720c */ /* 0x000fe40003f85270 */
[----:B------:R-:W-:Y:S02]  /*2f90*/  SEL R11, R22, 0x3, P5 ;  /* 0x00000003160b7807 */ /* 0x000fe40002800000 */
[----:B------:R-:W-:Y:S02]  /*2fa0*/  P2R R22, PR, RZ, 0x4 ;  /* 0x00000004ff167803 */ /* 0x000fe40000000000 */
[----:B------:R-:W-:Y:S02]  /*2fb0*/  ISETP.NE.AND P2, PT, R72, RZ, PT ;  /* 0x000000ff4800720c */ /* 0x000fe40003f45270 */
[----:B------:R-:W-:-:S02]  /*2fc0*/  SEL R10, R24, 0x2, P4 ;  /* 0x00000002180a7807 */ /* 0x000fc40002000000 */
[----:B------:R-:W-:Y:S02]  /*2fd0*/  P2R R23, PR, RZ, 0x4 ;  /* 0x00000004ff177803 */ /* 0x000fe40000000000 */
[----:B------:R-:W-:Y:S02]  /*2fe0*/  ISETP.NE.AND P2, PT, R68, RZ, PT ;  /* 0x000000ff4400720c */ /* 0x000fe40003f45270 */
[----:B------:R-:W-:Y:S02]  /*2ff0*/  SEL R20, R14, 0x3, P1 ;  /* 0x000000030e147807 */ /* 0x000fe40000800000 */
[----:B------:R-:W-:Y:S02]  /*3000*/  P2R R24, PR, RZ, 0x4 ;  /* 0x00000004ff187803 */ /* 0x000fe40000000000 */
[----:B------:R-:W-:Y:S02]  /*3010*/  ISETP.NE.AND P2, PT, R67, RZ, PT ;  /* 0x000000ff4300720c */ /* 0x000fe40003f45270 */
[----:B------:R-:W-:-:S02]  /*3020*/  SEL R14, R27, 0x3, P6 ;  /* 0x000000031b0e7807 */ /* 0x000fc40003000000 */
[----:B------:R-:W-:Y:S02]  /*3030*/  P2R R25, PR, RZ, 0x4 ;  /* 0x00000004ff197803 */ /* 0x000fe40000000000 */
[----:B------:R-:W-:Y:S02]  /*3040*/  ISETP.NE.AND P2, PT, R62, RZ, PT ;  /* 0x000000ff3e00720c */ /* 0x000fe40003f45270 */
[----:B------:R-:W-:Y:S02]  /*3050*/  ISETP.NE.AND P4, PT, R36, RZ, PT ;  /* 0x000000ff2400720c */ /* 0x000fe40003f85270 */
        /* <DEDUP_REMOVED lines=14> */
[----:B------:R-:W-:-:S02]  /*3140*/  P2R R31, PR, RZ, 0x40 ;  /* 0x00000040ff1f7803 */ /* 0x000fc40000000000 */
[----:B------:R-:W-:Y:S02]  /*3150*/  P2R R46, PR, RZ, 0x4 ;  /* 0x00000004ff2e7803 */ /* 0x000fe40000000000 */
[----:B------:R-:W-:Y:S02]  /*3160*/  ISETP.NE.AND P2, PT, R17, RZ, PT ;  /* 0x000000ff1100720c */ /* 0x000fe40003f45270 */
[----:B------:R-:W-:Y:S02]  /*3170*/  ISETP.NE.AND P6, PT, R38, RZ, PT ;  /* 0x000000ff2600720c */ /* 0x000fe40003fc5270 */
[----:B------:R-:W-:Y:S02]  /*3180*/  P2R R41, PR, RZ, 0x4 ;  /* 0x00000004ff297803 */ /* 0x000fe40000000000 */
[----:B------:R-:W-:Y:S02]  /*3190*/  ISETP.NE.AND P2, PT, R16, RZ, PT ;  /* 0x000000ff1000720c */ /* 0x000fe40003f45270 */
[----:B------:R-:W-:-:S02]  /*31a0*/  ISETP.NE.AND P4, PT, R35, RZ, PT ;  /* 0x000000ff2300720c */ /* 0x000fc40003f85270 */
        /* <DEDUP_REMOVED lines=45> */
[----:B------:R-:W-:Y:S01]  /*3480*/  ISETP.NE.AND P2, PT, R34, RZ, PT ;  /* 0x000000ff2200720c */ /* 0x000fe20003f45270 */
[----:B------:R-:W-:-:S03]  /*3490*/  IMAD.U32 R34, RZ, RZ, UR4 ;  /* 0x00000004ff227e24 */ /* 0x000fc6000f8e00ff */
        /* <DEDUP_REMOVED lines=20> */
[----:B------:R-:W-:Y:S02]  /*35e0*/  ISETP.NE.AND P2, PT, R27, RZ, PT ;  /* 0x000000ff1b00720c */ /* 0x000fe40003f45270 */
[----:B------:R-:W-:Y:S02]  /*35f0*/  SEL R10, R10, 0x7, P1 ;  /* 0x000000070a0a7807 */ /* 0x000fe40000800000 */
[----:B------:R-:W-:Y:S02]  /*3600*/  SEL R17, R8, 0x5, P2 ;  /* 0x0000000508117807 */ /* 0x000fe40001000000 */
[----:B------:R-:W-:Y:S02]  /*3610*/  ISETP.NE.AND P2, PT, R26, RZ, PT ;  /* 0x000000ff1a00720c */ /* 0x000fe40003f45270 */
[----:B------:R-:W-:-:S02]  /*3620*/  ISETP.NE.AND P1, PT, R43, RZ, PT ;  /* 0x000000ff2b00720c */ /* 0x000fc40003f25270 */
[----:B------:R-:W-:Y:S02]  /*3630*/  SEL R16, R16, 0x5, P2 ;  /* 0x0000000510107807 */ /* 0x000fe40001000000 */
[----:B------:R-:W-:-:S04]  /*3640*/  ISETP.NE.AND P2, PT, R25, RZ, PT ;  /* 0x000000ff1900720c */ /* 0x000fc80003f45270 */
[----:B------:R-:W-:Y:S02]  /*3650*/  SEL R14, R14, 0x6, P2 ;  /* 0x000000060e0e7807 */ /* 0x000fe40001000000 */
[----:B------:R-:W-:Y:S02]  /*3660*/  ISETP.NE.AND P2, PT, R24, RZ, PT ;  /* 0x000000ff1800720c */ /* 0x000fe40003f45270 */
[----:B------:R-:W-:Y:S02]  /*3670*/  SEL R24, R16, 0x6, P5 ;  /* 0x0000000610187807 */ /* 0x000fe40002800000 */
[----:B------:R-:W-:Y:S02]  /*3680*/  SEL R11, R11, 0x6, P2 ;  /* 0x000000060b0b7807 */ /* 0x000fe40001000000 */
[----:B------:R-:W-:Y:S02]  /*3690*/  ISETP.NE.AND P2, PT, R23, RZ, PT ;  /* 0x000000ff1700720c */ /* 0x000fe40003f45270 */
[----:B------:R-:W-:Y:S01]  /*36a0*/  SEL R19, R11, 0x7, P3 ;  /* 0x000000070b137807 */ /* 0x000fe20001800000 */
[----:B------:R-:W-:Y:S01]  /*36b0*/  IMAD.SHL.U32 R11, R9, 0x2, RZ ;  /* 0x00000002090b7824 */ /* 0x000fe200078e00ff */
[----:B------:R-:W-:-:S02]  /*36c0*/  SEL R8, R13, 0x7, P2 ;  /* 0x000000070d087807 */ /* 0x000fc40001000000 */
[----:B------:R-:W-:Y:S02]  /*36d0*/  SEL R13, R20, 0x7, P0 ;  /* 0x00000007140d7807 */ /* 0x000fe40000000000 */
[----:B------:R-:W-:Y:S02]  /*36e0*/  ISETP.NE.AND P0, PT, R51, RZ, PT ;  /* 0x000000ff3300720c */ /* 0x000fe40003f05270 */
[----:B------:R-:W-:Y:S02]  /*36f0*/  FSETP.GEU.AND P3, PT, R71, R44, PT ;  /* 0x0000002c4700720b */ /* 0x000fe40003f6e000 */
[----:B------:R-:W-:Y:S02]  /*3700*/  SEL R16, R17, 0x6, P6 ;  /* 0x0000000611107807 */ /* 0x000fe40003000000 */
[----:B------:R-:W-:Y:S01]  /*3710*/  SEL R20, R14, 0x7, P4 ;  /* 0x000000070e147807 */ /* 0x000fe20002000000 */
[----:B------:R-:W-:Y:S01]  /*3720*/  IMAD.U32 R14, RZ, RZ, UR4 ;  /* 0x00000004ff0e7e24 */ /* 0x000fe2000f8e00ff */
[----:B------:R-:W-:-:S02]  /*3730*/  SEL R16, R16, 0x7, P0 ;  /* 0x0000000710107807 */ /* 0x000fc40000000000 */
[----:B------:R-:W-:Y:S02]  /*3740*/  SHF.R.U32.HI R17, RZ, 0x1, R9 ;  /* 0x00000001ff117819 */ /* 0x000fe40000011609 */
[----:B------:R-:W-:Y:S02]  /*3750*/  FSETP.GEU.AND P0, PT, R70, R45, PT ;  /* 0x0000002d4600720b */ /* 0x000fe40003f0e000 */
[----:B------:R-:W-:Y:S02]  /*3760*/  LOP3.LUT R17, R14, 0x3f, R17, 0xf8, !PT ;  /* 0x0000003f0e117812 */ /* 0x000fe400078ef811 */
[----:B------:R-:W-:Y:S02]  /*3770*/  FSETP.NAN.AND P4, PT, R44, R44, PT ;  /* 0x0000002c2c00720b */ /* 0x000fe40003f88000 */
[C---:B------:R-:W-:Y:S02]  /*3780*/  LOP3.LUT R14, R11.reuse, 0xfe, RZ, 0xc0, !PT ;  /* 0x000000fe0b0e7812 */ /* 0x040fe400078ec0ff */
[----:B------:R-:W-:-:S02]  /*3790*/  LOP3.LUT R18, R11, 0xfc, RZ, 0xc0, !PT ;  /* 0x000000fc0b127812 */ /* 0x000fc400078ec0ff */
[----:B------:R-:W-:Y:S02]  /*37a0*/  @P3 SEL R44, R44, R71, P4 ;  /* 0x000000472c2c3207 */ /* 0x000fe40002000000 */
[----:B------:R-:W-:Y:S01]  /*37b0*/  LEA R11, R14, UR6, 0x1 ;  /* 0x000000060e0b7c11 */ /* 0x000fe2000f8e08ff */
[----:B------:R-:W-:Y:S01]  /*37c0*/  VIADD R18, R18, UR6 ;  /* 0x0000000612127c36 */ /* 0x000fe20008000000 */
[C---:B------:R-:W-:Y:S02]  /*37d0*/  FSETP.NAN.AND P4, PT, R45.reuse, R45, PT ;  /* 0x0000002d2d00720b */ /* 0x040fe40003f88000 */
[----:B------:R-:W-:Y:S01]  /*37e0*/  ISETP.NE.AND P2, PT, R22, RZ, PT ;  /* 0x000000ff1600720c */ /* 0x000fe20003f45270 */
[----:B------:R-:W-:Y:S01]  /*37f0*/  IMAD R29, R14, 0x4, R11 ;  /* 0x000000040e1d7824 */ /* 0x000fe200078e020b */
[----:B------:R-:W-:Y:S01]  /*3800*/  @P0 SEL R45, R45, R70, P4 ;  /* 0x000000462d2d0207 */ /* 0x000fe20002000000 */
[----:B------:R-:W-:Y:S01]  /*3810*/  IMAD R22, R3, 0x4, R18 ;  /* 0x0000000403167824 */ /* 0x000fe200078e0212 */
[----:B------:R-:W-:Y:S01]  /*3820*/  SEL R12, R21, 0x7, P2 ;  /* 0x00000007150c7807 */ /* 0x000fe20001000000 */
[----:B------:R-:W-:Y:S01]  /*3830*/  IMAD.HI R11, R17, 0x1948b0fd, RZ ;  /* 0x1948b0fd110b7827 */ /* 0x000fe200078e02ff */
[----:B------:R-:W-:Y:S01]  /*3840*/  STS [R29], R44 ;  /* 0x0000002c1d007388 */ /* 0x000fe20000000800 */
[----:B------:R-:W-:-:S02]  /*3850*/  LOP3.LUT R21, R3, 0x80, RZ, 0xfc, !PT ;  /* 0x0000008003157812 */ /* 0x000fc400078efcff */
[----:B------:R-:W-:Y:S01]  /*3860*/  SEL R12, R12, 0x8, P3 ;  /* 0x000000080c0c7807 */ /* 0x000fe20001800000 */
[----:B------:R-:W-:Y:S01]  /*3870*/  STS [R29+0x4], R45 ;  /* 0x0000042d1d007388 */ /* 0x000fe20000000800 */
[----:B------:R-:W-:Y:S01]  /*3880*/  FSETP.GEU.AND P3, PT, R76, R39, PT ;  /* 0x000000274c00720b */ /* 0x000fe20003f6e000 */
[----:B------:R-:W-:Y:S01]  /*3890*/  IMAD.SHL.U32 R21, R21, 0x2, RZ ;  /* 0x0000000215157824 */ /* 0x000fe200078e00ff */
[----:B------:R-:W-:Y:S01]  /*38a0*/  FSETP.GEU.AND P4, PT, R74, R63, PT ;  /* 0x0000003f4a00720b */ /* 0x000fe20003f8e000 */
[----:B------:R-:W-:Y:S01]  /*38b0*/  BAR.SYNC.DEFER_BLOCKING 0x0 ;  /* 0x0000000000007b1d */ /* 0x000fe20000010000 */
[----:B------:R-:W-:Y:S02]  /*38c0*/  SEL R8, R8, 0x8, P0 ;  /* 0x0000000808087807 */ /* 0x000fe40000000000 */
[----:B------:R-:W-:Y:S02]  /*38d0*/  LOP3.LUT R21, R21, 0x1fc, RZ, 0xc0, !PT ;  /* 0x000001fc15157812 */ /* 0x000fe400078ec0ff */
[----:B------:R-:W-:-:S02]  /*38e0*/  FSETP.NAN.AND P0, PT, R39, R39, PT ;  /* 0x000000272700720b */ /* 0x000fc40003f08000 */
[----:B------:R-:W-:Y:S01]  /*38f0*/  SEL R13, R13, 0x8, P3 ;  /* 0x000000080d0d7807 */ /* 0x000fe20001800000 */
[----:B------:R-:W-:Y:S01]  /*3900*/  VIADD R26, R21, UR6 ;  /* 0x00000006151a7c36 */ /* 0x000fe20008000000 */
[----:B------:R-:W-:Y:S01]  /*3910*/  ISETP.NE.AND P6, PT, R52, RZ, PT ;  /* 0x000000ff3400720c */ /* 0x000fe20003fc5270 */
[----:B------:R-:W-:Y:S01]  /*3920*/  ULDC.64 UR6, c[0x0][0x220] ;  /* 0x0000880000067ab9 */ /* 0x000fe20000000a00 */
[----:B------:R-:W-:Y:S01]  /*3930*/  @P3 SEL R39, R39, R76, P0 ;  /* 0x0000004c27273207 */ /* 0x000fe20000000000 */
[----:B------:R-:W-:Y:S01]  /*3940*/  IMAD R23, R3, 0x4, R26 ;  /* 0x0000000403177824 */ /* 0x000fe200078e021a */
[----:B------:R-:W-:Y:S02]  /*3950*/  FSETP.NAN.AND P0, PT, R63, R63, PT ;  /* 0x0000003f3f00720b */ /* 0x000fe40003f08000 */
[----:B------:R-:W-:Y:S02]  /*3960*/  FSETP.GEU.AND P3, PT, R79, R50, PT ;  /* 0x000000324f00720b */ /* 0x000fe40003f6e000 */
[----:B------:R-:W-:-:S02]  /*3970*/  @P4 SEL R63, R63, R74, P0 ;  /* 0x0000004a3f3f4207 */ /* 0x000fc40000000000 */
[----:B------:R-:W-:Y:S02]  /*3980*/  FSETP.GEU.AND P0, PT, R69, R90, PT ;  /* 0x0000005a4500720b */ /* 0x000fe40003f0e000 */
[----:B------:R-:W-:Y:S02]  /*3990*/  SEL R24, R24, 0x7, P6 ;  /* 0x0000000718187807 */ /* 0x000fe40003000000 */
[----:B------:R-:W-:Y:S01]  /*39a0*/  SEL R14, R10, 0x8, P4 ;  /* 0x000000080a0e7807 */ /* 0x000fe20002000000 */
[----:B------:R-:W1:Y:S01]  /*39b0*/  LDS R31, [R22] ;  /* 0x00000000161f7984 */ /* 0x000e620000000800 */
[----:B------:R-:W-:Y:S01]  /*39c0*/  ISETP.NE.AND P6, PT, R0, RZ, PT ;  /* 0x000000ff0000720c */ /* 0x000fe20003fc5270 */
[----:B------:R-:W-:Y:S01]  /*39d0*/  IMAD.U32 R0, RZ, RZ, UR5 ;  /* 0x00000005ff007e24 */ /* 0x000fe2000f8e00ff */
[----:B------:R-:W-:Y:S01]  /*39e0*/  FSETP.NAN.AND P4, PT, R50, R50, PT ;  /* 0x000000323200720b */ /* 0x000fe20003f88000 */
[----:B------:R-:W2:Y:S01]  /*39f0*/  LDS R33, [R23+0x200] ;  /* 0x0002000017217984 */ /* 0x000ea20000000800 */
[----:B------:R-:W-:-:S02]  /*3a00*/  SEL R19, R19, 0x8, P0 ;  /* 0x0000000813137807 */ /* 0x000fc40000000000 */
[----:B------:R-:W-:Y:S01]  /*3a10*/  @P3 SEL R50, R50, R79, P4 ;  /* 0x0000004f32323207 */ /* 0x000fe20002000000 */
[----:B------:R-:W-:Y:S01]  /*3a20*/  BAR.SYNC.DEFER_BLOCKING 0x0 ;  /* 0x0000000000007b1d */ /* 0x000fe20000010000 */
[C---:B------:R-:W-:Y:S02]  /*3a30*/  FSETP.NAN.AND P4, PT, R90.reuse, R90, PT ;  /* 0x0000005a5a00720b */ /* 0x040fe40003f88000 */
[----:B------:R-:W-:Y:S02]  /*3a40*/  LOP3.LUT R0, R0, 0x1, R9, 0xf8, !PT ;  /* 0x0000000100007812 */ /* 0x000fe400078ef809 */
[----:B------:R-:W-:Y:S02]  /*3a50*/  @P0 SEL R90, R90, R69, P4 ;  /* 0x000000455a5a0207 */ /* 0x000fe40002000000 */
[----:B------:R-:W-:Y:S02]  /*3a60*/  ISETP.GE.AND P0, PT, R0, 0x200, PT ;  /* 0x000002000000780c */ /* 0x000fe40003f06270 */
[----:B------:R-:W-:-:S02]  /*3a70*/  SHF.R.U32.HI R10, RZ, 0x1f, R11 ;  /* 0x0000001fff0a7819 */ /* 0x000fc4000001160b */
[----:B------:R-:W-:Y:S02]  /*3a80*/  LOP3.LUT R25, R17, 0x40, RZ, 0xfc, !PT ;  /* 0x0000004011197812 */ /* 0x000fe400078efcff */
[----:B------:R-:W-:Y:S02]  /*3a90*/  LEA.HI.SX32 R26, R11, R10, 0x1d ;  /* 0x0000000a0b1a7211 */ /* 0x000fe400078feaff */
[----:B------:R-:W3:Y:S01]  /*3aa0*/  LDC.64 R10, c[0x0][0x218] ;  /* 0x00008600ff0a7b82 */ /* 0x000ee20000000a00 */
[----:B------:R-:W-:Y:S01]  /*3ab0*/  LOP3.LUT R21, R28, 0x1, R9, 0xf8, !PT ;  /* 0x000000011c157812 */ /* 0x000fe200078ef809 */
[----:B------:R-:W-:Y:S01]  /*3ac0*/  IMAD.HI R18, R25, 0x1948b0fd, RZ ;  /* 0x1948b0fd19127827 */ /* 0x000fe200078e02ff */
[-C--:B------:R-:W-:Y:S02]  /*3ad0*/  FSETP.GEU.AND P4, PT, R49, R6.reuse, PT ;  /* 0x000000063100720b */ /* 0x080fe40003f8e000 */
[----:B------:R-:W-:Y:S01]  /*3ae0*/  SEL R20, R20, 0x8, P3 ;  /* 0x0000000814147807 */ /* 0x000fe20001800000 */
[----:B------:R-:W-:Y:S01]  /*3af0*/  IMAD R28, R26, -0x51, R17 ;  /* 0xffffffaf1a1c7824 */ /* 0x000fe200078e0211 */
[----:B------:R-:W-:Y:S01]  /*3b00*/  SHF.R.U32.HI R27, RZ, 0x1f, R18 ;  /* 0x0000001fff1b7819 */ /* 0x000fe20000011612 */
[----:B------:R-:W-:Y:S02]  /*3b10*/  STS [R29], R39 ;  /* 0x000000271d007388 */ /* 0x000fe40000000800 */
[----:B------:R-:W-:Y:S01]  /*3b20*/  IMAD R3, R21, 0x51, R28 ;  /* 0x0000005115037824 */ /* 0x000fe200078e021c */
[----:B------:R-:W-:Y:S01]  /*3b30*/  LEA.HI.SX32 R30, R18, R27, 0x1d ;  /* 0x0000001b121e7211 */ /* 0x000fe200078feaff */
[----:B------:R-:W-:Y:S02]  /*3b40*/  STS [R29+0x4], R63 ;  /* 0x0000043f1d007388 */ /* 0x000fe40000000800 */
[----:B------:R-:W-:Y:S01]  /*3b50*/  IMAD R3, R26, 0xf300, R3 ;  /* 0x0000f3001a037824 */ /* 0x000fe200078e0203 */
[----:B------:R-:W-:Y:S01]  /*3b60*/  FSETP.GEU.AND P3, PT, R48, R15, PT ;  /* 0x0000000f3000720b */ /* 0x000fe20003f6e000 */
[----:B------:R-:W-:Y:S01]  /*3b70*/  IMAD R37, R30, -0x51, R25 ;  /* 0xffffffaf1e257824 */ /* 0x000fe200078e0219 */
[----:B------:R-:W-:Y:S01]  /*3b80*/  BAR.SYNC.DEFER_BLOCKING 0x0 ;  /* 0x0000000000007b1d */ /* 0x000fe20000010000 */
[----:B------:R-:W-:-:S02]  /*3b90*/  FSETP.NAN.AND P5, PT, R6, R6, PT ;  /* 0x000000060600720b */ /* 0x000fc40003fa8000 */
[----:B------:R-:W-:Y:S01]  /*3ba0*/  IMAD R30, R30, 0xf300, R37 ;  /* 0x0000f3001e1e7824 */ /* 0x000fe200078e0225 */
[----:B------:R-:W-:Y:S02]  /*3bb0*/  SHF.R.U32.HI R9, RZ, 0x1, R9 ;  /* 0x00000001ff097819 */ /* 0x000fe40000011609 */
[----:B------:R-:W-:Y:S01]  /*3bc0*/  @P4 SEL R6, R6, R49, P5 ;  /* 0x0000003106064207 */ /* 0x000fe20002800000 */
[----:B---3--:R-:W-:Y:S01]  /*3bd0*/  IMAD.WIDE R26, R3, 0x4, R10 ;  /* 0x00000004031a7825 */ /* 0x008fe200078e020a */
[----:B------:R-:W-:Y:S02]  /*3be0*/  FSETP.NAN.AND P5, PT, R15, R15, PT ;  /* 0x0000000f0f00720b */ /* 0x000fe40003fa8000 */
[----:B------:R-:W-:Y:S02]  /*3bf0*/  LOP3.LUT R28, R17, 0x180, RZ, 0xfc, !PT ;  /* 0x00000180111c7812 */ /* 0x000fe400078efcff */
[----:B------:R-:W-:Y:S02]  /*3c00*/  @P3 SEL R15, R15, R48, P5 ;  /* 0x000000300f0f3207 */ /* 0x000fe40002800000 */
[----:B------:R-:W-:Y:S01]  /*3c10*/  ISETP.LT.AND P5, PT, R17, 0x144, !P0 ;  /* 0x000001441100780c */ /* 0x000fe200047a1270 */
[----:B------:R-:W-:Y:S01]  /*3c20*/  IMAD.HI R28, R28, 0x1948b0fd, RZ ;  /* 0x1948b0fd1c1c7827 */ /* 0x000fe200078e02ff */
[----:B------:R-:W-:-:S02]  /*3c30*/  SEL R24, R24, 0x8, P3 ;  /* 0x0000000818187807 */ /* 0x000fc40001800000 */
[----:B------:R-:W-:Y:S02]  /*3c40*/  LOP3.LUT R13, R13, 0xff, RZ, 0xc0, !PT ;  /* 0x000000ff0d0d7812 */ /* 0x000fe400078ec0ff */
[----:B------:R-:W-:Y:S02]  /*3c50*/  LOP3.LUT R20, R20, 0xff, RZ, 0xc0, !PT ;  /* 0x000000ff14147812 */ /* 0x000fe400078ec0ff */
[----:B------:R-:W-:Y:S01]  /*3c60*/  ISETP.NE.AND P2, PT, R40, RZ, PT ;  /* 0x000000ff2800720c */ /* 0x000fe20003f45270 */
[----:B------:R-:W3:Y:S04]  /*3c70*/  LDS R35, [R22] ;  /* 0x0000000016237984 */ /* 0x000ee80000000800 */
[----:B------:R-:W4:Y:S01]  /*3c80*/  LDS R0, [R23+0x200] ;  /* 0x0002000017007984 */ /* 0x000f220000000800 */
[----:B------:R-:W-:Y:S06]  /*3c90*/  BAR.SYNC.DEFER_BLOCKING 0x0 ;  /* 0x0000000000007b1d */ /* 0x000fec0000010000 */
[----:B------:R-:W-:Y:S04]  /*3ca0*/  STS [R29], R50 ;  /* 0x000000321d007388 */ /* 0x000fe80000000800 */
[----:B------:R-:W-:Y:S01]  /*3cb0*/  STS [R29+0x4], R90 ;  /* 0x0000045a1d007388 */ /* 0x000fe20000000800 */
[----:B------:R-:W-:Y:S06]  /*3cc0*/  BAR.SYNC.DEFER_BLOCKING 0x0 ;  /* 0x0000000000007b1d */ /* 0x000fec0000010000 */
[----:B------:R-:W5:Y:S04]  /*3cd0*/  LDS R18, [R22] ;  /* 0x0000000016127984 */ /* 0x000f680000000800 */
[----:B------:R-:W2:Y:S01]  /*3ce0*/  LDS R3, [R23+0x200] ;  /* 0x0002000017037984 */ /* 0x000ea20000000800 */
[----:B------:R-:W-:Y:S06]  /*3cf0*/  BAR.SYNC.DEFER_BLOCKING 0x0 ;  /* 0x0000000000007b1d */ /* 0x000fec0000010000 */
[----:B------:R1:W-:Y:S04]  /*3d00*/  STS [R29], R15 ;  /* 0x0000000f1d007388 */ /* 0x0003e80000000800 */
[----:B------:R3:W-:Y:S01]  /*3d10*/  STS [R29+0x4], R6 ;  /* 0x000004061d007388 */ /* 0x0007e20000000800 */
[----:B------:R-:W-:Y:S01]  /*3d20*/  BAR.SYNC.DEFER_BLOCKING 0x0 ;  /* 0x0000000000007b1d */ /* 0x000fe20000010000 */
[----:B-1----:R-:W-:Y:S01]  /*3d30*/  IMAD R15, R21, 0x51, R30 ;  /* 0x00000051150f7824 */ /* 0x002fe200078e021e */
[----:B0--3--:R-:W-:-:S02]  /*3d40*/  LOP3.LUT R29, R34, 0x3f, R9, 0xf8, !PT ;  /* 0x0000003f221d7812 */ /* 0x009fc400078ef809 */
[----:B------:R-:W-:Y:S02]  /*3d50*/  LOP3.LUT R6, R17, 0x1c0, RZ, 0xfc, !PT ;  /* 0x000001c011067812 */ /* 0x000fe400078efcff */
[----:B------:R-:W-:Y:S02]  /*3d60*/  LOP3.LUT R34, R29, 0xc0, RZ, 0xfc, !PT ;  /* 0x000000c01d227812 */ /* 0x000fe400078efcff */
[----:B------:R-:W-:-:S04]  /*3d70*/  SHF.R.U32.HI R9, RZ, 0x1f, R28 ;  /* 0x0000001fff097819 */ /* 0x000fc8000001161c */
[----:B------:R-:W-:Y:S01]  /*3d80*/  LEA.HI.SX32 R9, R28, R9, 0x1d ;  /* 0x000000091c097211 */ /* 0x000fe200078feaff */
[----:B------:R0:W-:Y:S01]  /*3d90*/  @P5 STG.E desc[UR12][R26.64], R31 ;  /* 0x0000001f1a005986 */ /* 0x0001e2000c10190c */
[----:B------:R-:W-:Y:S02]  /*3da0*/  ISETP.LT.AND P5, PT, R25, 0x144, !P0 ;  /* 0x000001441900780c */ /* 0x000fe400047a1270 */
[----:B------:R-:W-:-:S05]  /*3db0*/  LOP3.LUT R25, R17, 0x80, RZ, 0xfc, !PT ;  /* 0x0000008011197812 */ /* 0x000fca00078efcff */
[----:B------:R-:W-:-:S04]  /*3dc0*/  IMAD.HI R32, R25, 0x1948b0fd, RZ ;  /* 0x1948b0fd19207827 */ /* 0x000fc800078e02ff */
[----:B0-----:R-:W-:Y:S01]  /*3dd0*/  IMAD.WIDE R26, R15, 0x4, R10 ;  /* 0x000000040f1a7825 */ /* 0x001fe200078e020a */
[----:B------:R-:W-:-:S03]  /*3de0*/  SHF.R.U32.HI R31, RZ, 0x1f, R32 ;  /* 0x0000001fff1f7819 */ /* 0x000fc60000011620 */
[----:B------:R-:W-:Y:S01]  /*3df0*/  IMAD.HI R15, R6, 0x1948b0fd, RZ ;  /* 0x1948b0fd060f7827 */ /* 0x000fe200078e02ff */
[----:B------:R-:W-:Y:S01]  /*3e00*/  LEA.HI.SX32 R30, R32, R31, 0x1d ;  /* 0x0000001f201e7211 */ /* 0x000fe200078feaff */
[----:B--2---:R0:W-:Y:S01]  /*3e10*/  @P5 STG.E desc[UR12][R26.64], R33 ;  /* 0x000000211a005986 */ /* 0x0041e2000c10190c */
[----:B------:R-:W-:Y:S01]  /*3e20*/  ISETP.LT.AND P5, PT, R25, 0x144, !P0 ;  /* 0x000001441900780c */ /* 0x000fe200047a1270 */
[----:B------:R-:W-:Y:S01]  /*3e30*/  IMAD.HI R31, R34, 0x1948b0fd, RZ ;  /* 0x1948b0fd221f7827 */ /* 0x000fe200078e02ff */
[----:B------:R-:W-:Y:S02]  /*3e40*/  LOP3.LUT R32, R29, 0x100, RZ, 0xfc, !PT ;  /* 0x000001001d207812 */ /* 0x000fe400078efcff */
[----:B------:R-:W-:Y:S01]  /*3e50*/  LOP3.LUT R6, R17, 0x140, RZ, 0xfc, !PT ;  /* 0x0000014011067812 */ /* 0x000fe200078efcff */
[C---:B------:R-:W-:Y:S01]  /*3e60*/  IMAD R25, R30.reuse, -0x51, R25 ;  /* 0xffffffaf1e197824 */ /* 0x040fe200078e0219 */
[----:B------:R-:W-:Y:S02]  /*3e70*/  SHF.R.U32.HI R28, RZ, 0x1f, R15 ;  /* 0x0000001fff1c7819 */ /* 0x000fe4000001160f */
[----:B------:R-:W-:Y:S01]  /*3e80*/  SHF.R.U32.HI R36, RZ, 0x1f, R31 ;  /* 0x0000001fff247819 */ /* 0x000fe2000001161f */
[----:B------:R-:W-:Y:S01]  /*3e90*/  IMAD R30, R30, 0xf300, R25 ;  /* 0x0000f3001e1e7824 */ /* 0x000fe200078e0219 */
[----:B------:R-:W-:Y:S01]  /*3ea0*/  LEA.HI.SX32 R28, R15, R28, 0x1d ;  /* 0x0000001c0f1c7211 */ /* 0x000fe200078feaff */
[----:B------:R-:W-:Y:S01]  /*3eb0*/  IMAD.HI R25, R32, 0x1948b0fd, RZ ;  /* 0x1948b0fd20197827 */ /* 0x000fe200078e02ff */
[----:B------:R-:W-:-:S02]  /*3ec0*/  LEA.HI.SX32 R15, R31, R36, 0x1d ;  /* 0x000000241f0f7211 */ /* 0x000fc400078feaff */
[----:B0-----:R-:W-:Y:S01]  /*3ed0*/  LOP3.LUT R26, R17, 0x180, RZ, 0xfc, !PT ;  /* 0x00000180111a7812 */ /* 0x001fe200078efcff */
[----:B------:R-:W-:Y:S01]  /*3ee0*/  IMAD.HI R29, R6, 0x1948b0fd, RZ ;  /* 0x1948b0fd061d7827 */ /* 0x000fe200078e02ff */
[----:B------:R-:W-:Y:S02]  /*3ef0*/  SEL R31, R16, 0x8, P4 ;  /* 0x00000008101f7807 */ /* 0x000fe40002000000 */
[----:B------:R-:W-:Y:S01]  /*3f00*/  ISETP.LT.AND P4, PT, R34, 0x144, !P0 ;  /* 0x000001442200780c */ /* 0x000fe20004781270 */
[----:B------:R-:W-:Y:S01]  /*3f10*/  IMAD R27, R21, 0x51, R30 ;  /* 0x00000051151b7824 */ /* 0x000fe200078e021e */
[----:B------:R-:W-:Y:S01]  /*3f20*/  SHF.R.U32.HI R30, RZ, 0x1f, R25 ;  /* 0x0000001fff1e7819 */ /* 0x000fe20000011619 */
[----:B------:R-:W-:Y:S01]  /*3f30*/  IMAD R38, R9, -0x51, R26 ;  /* 0xffffffaf09267824 */ /* 0x000fe200078e021a */
[----:B------:R-:W-:Y:S01]  /*3f40*/  SHF.R.U32.HI R36, RZ, 0x1f, R29 ;  /* 0x0000001fff247819 */ /* 0x000fe2000001161d */
[----:B------:R-:W-:Y:S01]  /*3f50*/  IMAD.WIDE R26, R27, 0x4, R10 ;  /* 0x000000041b1a7825 */ /* 0x000fe200078e020a */
[----:B------:R-:W-:-:S02]  /*3f60*/  LEA.HI.SX32 R33, R25, R30, 0x1d ;  /* 0x0000001e19217211 */ /* 0x000fc400078feaff */
[----:B------:R-:W-:Y:S01]  /*3f70*/  LEA.HI.SX32 R37, R29, R36, 0x1d ;  /* 0x000000241d257211 */ /* 0x000fe200078feaff */
[----:B------:R0:W1:Y:S01]  /*3f80*/  LDS R25, [R22] ;  /* 0x0000000016197984 */ /* 0x0000620000000800 */
[----:B------:R-:W-:Y:S01]  /*3f90*/  LOP3.LUT R17, R17, 0x1c0, RZ, 0xfc, !PT ;  /* 0x000001c011117812 */ /* 0x000fe200078efcff */
[----:B------:R-:W-:Y:S01]  /*3fa0*/  IMAD R34, R15, -0x51, R34 ;  /* 0xffffffaf0f227824 */ /* 0x000fe200078e0222 */
[----:B------:R-:W-:Y:S01]  /*3fb0*/  ISETP.LT.AND P3, PT, R6, 0x144, !P0 ;  /* 0x000001440600780c */ /* 0x000fe20004761270 */
[----:B------:R-:W2:Y:S01]  /*3fc0*/  LDS R29, [R23+0x200] ;  /* 0x00020000171d7984 */ /* 0x000ea20000000800 */
[----:B------:R-:W-:Y:S02]  /*3fd0*/  IMAD R16, R33, -0x51, R32 ;  /* 0xffffffaf21107824 */ /* 0x000fe400078e0220 */
[----:B------:R-:W-:Y:S01]  /*3fe0*/  IMAD R17, R28, -0x51, R17 ;  /* 0xffffffaf1c117824 */ /* 0x000fe200078e0211 */
[----:B------:R3:W-:Y:S01]  /*3ff0*/  @P5 STG.E desc[UR12][R26.64], R35 ;  /* 0x000000231a005986 */ /* 0x0007e2000c10190c */
[----:B0-----:R-:W-:Y:S01]  /*4000*/  IMAD R22, R37, -0x51, R6 ;  /* 0xffffffaf25167824 */ /* 0x001fe200078e0206 */
[----:B------:R-:W-:Y:S01]  /*4010*/  ISETP.LT.AND P5, PT, R32, 0x144, !P0 ;  /* 0x000001442000780c */ /* 0x000fe200047a1270 */
[----:B------:R-:W-:Y:S01]  /*4020*/  IMAD R6, R15, 0xf300, R34 ;  /* 0x0000f3000f067824 */ /* 0x000fe200078e0222 */
[----:B------:R-:W-:Y:S01]  /*4030*/  ISETP.GT.AND P0, PT, RZ, UR4, !P0 ;  /* 0x00000004ff007c0c */ /* 0x000fe2000c704270 */
[----:B------:R-:W-:-:S02]  /*4040*/  IMAD R16, R33, 0xf300, R16 ;  /* 0x0000f30021107824 */ /* 0x000fc400078e0210 */
[----:B------:R-:W-:Y:S02]  /*4050*/  IMAD R22, R37, 0xf300, R22 ;  /* 0x0000f30025167824 */ /* 0x000fe400078e0216 */
[----:B------:R-:W-:Y:S02]  /*4060*/  IMAD R30, R9, 0xf300, R38 ;  /* 0x0000f300091e7824 */ /* 0x000fe400078e0226 */
[C---:B------:R-:W-:Y:S01]  /*4070*/  IMAD R9, R21.reuse, 0x51, R6 ;  /* 0x0000005115097824 */ /* 0x040fe200078e0206 */
[----:B---3--:R-:W-:Y:S01]  /*4080*/  LOP3.LUT R27, R12, 0xff, RZ, 0xc0, !PT ;  /* 0x000000ff0c1b7812 */ /* 0x008fe200078ec0ff */
[----:B------:R-:W-:Y:S01]  /*4090*/  IMAD R28, R28, 0xf300, R17 ;  /* 0x0000f3001c1c7824 */ /* 0x000fe200078e0211 */
[----:B------:R-:W-:Y:S01]  /*40a0*/  LOP3.LUT R6, R24, 0xff, RZ, 0xc0, !PT ;  /* 0x000000ff18067812 */ /* 0x000fe200078ec0ff */
[C---:B------:R-:W-:Y:S02]  /*40b0*/  IMAD R15, R21.reuse, 0x51, R16 ;  /* 0x00000051150f7824 */ /* 0x040fe400078e0210 */
[----:B------:R-:W-:-:S02]  /*40c0*/  IMAD R17, R21, 0x51, R22 ;  /* 0x0000005115117824 */ /* 0x000fc400078e0216 */
[----:B------:R-:W-:Y:S02]  /*40d0*/  IMAD R27, R8, 0x100, R27 ;  /* 0x00000100081b7824 */ /* 0x000fe400078e021b */
[----:B------:R-:W-:Y:S02]  /*40e0*/  IMAD R33, R14, 0x100, R13 ;  /* 0x000001000e217824 */ /* 0x000fe400078e020d */
[----:B------:R-:W-:-:S04]  /*40f0*/  IMAD.WIDE R8, R9, 0x4, R10 ;  /* 0x0000000409087825 */ /* 0x000fc800078e020a */
[----:B------:R-:W-:Y:S01]  /*4100*/  IMAD R23, R21, 0x51, R30 ;  /* 0x0000005115177824 */ /* 0x000fe200078e021e */
[----:B----4-:R0:W-:Y:S01]  /*4110*/  @P4 STG.E desc[UR12][R8.64], R0 ;  /* 0x0000000008004986 */ /* 0x0101e2000c10190c */
[----:B------:R-:W-:Y:S01]  /*4120*/  IMAD.WIDE R12, R15, 0x4, R10 ;  /* 0x000000040f0c7825 */ /* 0x000fe200078e020a */
[----:B------:R-:W-:-:S03]  /*4130*/  PLOP3.LUT P4, PT, PT, PT, UP0, 0x80, 0x0 ;  /* 0x000000000000781c */ /* 0x000fc60003f8f008 */
[----:B------:R-:W-:Y:S01]  /*4140*/  IMAD R21, R21, 0x51, R28 ;  /* 0x0000005115157824 */ /* 0x000fe200078e021c */
[----:B-----5:R-:W-:Y:S01]  /*4150*/  @P5 STG.E desc[UR12][R12.64], R18 ;  /* 0x000000120c005986 */ /* 0x020fe2000c10190c */
[----:B------:R-:W-:-:S04]  /*4160*/  IMAD.WIDE R14, R17, 0x4, R10 ;  /* 0x00000004110e7825 */ /* 0x000fc800078e020a */
[--C-:B------:R-:W-:Y:S01]  /*4170*/  IMAD.WIDE R16, R23, 0x4, R10.reuse ;  /* 0x0000000417107825 */ /* 0x100fe200078e020a */
[----:B------:R3:W-:Y:S01]  /*4180*/  @P3 STG.E desc[UR12][R14.64], R3 ;  /* 0x000000030e003986 */ /* 0x0007e2000c10190c */
[----:B0-----:R-:W-:Y:S02]  /*4190*/  LEA R0, R2, UR5, 0x9 ;  /* 0x0000000502007c11 */ /* 0x001fe4000f8e48ff */
[----:B------:R-:W-:Y:S01]  /*41a0*/  IMAD.WIDE R10, R21, 0x4, R10 ;  /* 0x00000004150a7825 */ /* 0x000fe200078e020a */
[----:B-1----:R0:W-:Y:S03]  /*41b0*/  @P0 STG.E desc[UR12][R16.64], R25 ;  /* 0x0000001910000986 */ /* 0x0021e6000c10190c */
[----:B------:R-:W-:Y:S01]  /*41c0*/  IMAD R31, R31, 0x100, R6 ;  /* 0x000001001f1f7824 */ /* 0x000fe200078e0206 */
[----:B------:R-:W-:Y:S01]  /*41d0*/  IADD3 R6, P3, R7, UR6, RZ ;  /* 0x0000000607067c10 */ /* 0x000fe2000ff7e0ff */
[----:B------:R-:W-:Y:S01]  /*41e0*/  IMAD R35, R19, 0x100, R20 ;  /* 0x0000010013237824 */ /* 0x000fe200078e0214 */
[----:B------:R-:W-:Y:S01]  /*41f0*/  LEA R19, R4, UR5, 0x9 ;  /* 0x0000000504137c11 */ /* 0x000fe2000f8e48ff */
[----:B--2---:R0:W-:Y:S01]  /*4200*/  @P0 STG.E desc[UR12][R10.64], R29 ;  /* 0x0000001d0a000986 */ /* 0x0041e2000c10190c */
[----:B------:R-:W-:-:S02]  /*4210*/  IADD3 R4, P0, R5, UR6, RZ ;  /* 0x0000000605047c10 */ /* 0x000fc4000ff1e0ff */
[----:B------:R-:W-:Y:S02]  /*4220*/  LEA.HI.X.SX32 R7, R7, UR7, 0x1, P3 ;  /* 0x0000000707077c11 */ /* 0x000fe400098f0eff */
[----:B------:R-:W-:Y:S02]  /*4230*/  IADD3 R8, P3, R19, UR6, RZ ;  /* 0x0000000613087c10 */ /* 0x000fe4000ff7e0ff */
[----:B------:R-:W-:Y:S01]  /*4240*/  LEA.HI.X.SX32 R5, R5, UR7, 0x1, P0 ;  /* 0x0000000705057c11 */ /* 0x000fe200080f0eff */
[----:B------:R0:W-:Y:S01]  /*4250*/  @P2 STG.E.U16 desc[UR12][R6.64], R27 ;  /* 0x0000001b06002986 */ /* 0x0001e2000c10150c */
[----:B------:R-:W-:Y:S02]  /*4260*/  LEA.HI.X.SX32 R9, R19, UR7, 0x1, P3 ;  /* 0x0000000713097c11 */ /* 0x000fe400098f0eff */
[----:B------:R-:W-:Y:S01]  /*4270*/  IADD3 R2, P0, R0, UR6, RZ ;  /* 0x0000000600027c10 */ /* 0x000fe2000ff1e0ff */
[----:B------:R0:W-:Y:S03]  /*4280*/  @P1 STG.E.U16 desc[UR12][R4.64], R33 ;  /* 0x0000002104001986 */ /* 0x0001e6000c10150c */
[----:B---3--:R-:W-:Y:S01]  /*4290*/  LEA.HI.X.SX32 R3, R0, UR7, 0x1, P0 ;  /* 0x0000000700037c11 */ /* 0x008fe200080f0eff */
[----:B------:R0:W-:Y:S02]  /*42a0*/  @P6 STG.E.U16 desc[UR12][R8.64], R35 ;  /* 0x0000002308006986 */ /* 0x0001e4000c10150c */
[----:B0-----:R-:W-:Y:S06]  /*42b0*/  @!P4 EXIT ;  /* 0x000000000000c94d */ /* 0x001fec0003800000 */
[----:B------:R-:W-:Y:S01]  /*42c0*/  STG.E.U16 desc[UR12][R2.64], R31 ;  /* 0x0000001f02007986 */ /* 0x000fe2000c10150c */
[----:B------:R-:W-:Y:S05]  /*42d0*/  EXIT ;  /* 0x000000000000794d */ /* 0x000fea0003800000 */
.L_x_0:
[----:B------:R-:W-:-:S00]  /*42e0*/  BRA `(.L_x_0) ;  /* 0xfffffffc00fc7947 */ /* 0x000fc0000383ffff */
[----:B------:R-:W-:-:S00]  /*42f0*/  NOP ;  /* 0x0000000000007918 */ /* 0x000fc00000000000 */
        /* <DEDUP_REMOVED lines=8> */
.L_x_1:


//--------------------- .nv.shared.triton_poi_fused_max_pool2d_with_indices_17 --------------------------
	.section	.nv.shared.triton_poi_fused_max_pool2d_with_indices_17,"aw",@nobits
	.sectionflags	@""
	.align	16
	.zero		1024


//--------------------- .nv.constant0.triton_poi_fused_max_pool2d_with_indices_17 --------------------------
	.section	.nv.constant0.triton_poi_fused_max_pool2d_with_indices_17,"a",@progbits
	.sectionflags	@""
	.align	4
.nv.constant0.triton_poi_fused_max_pool2d_with_indices_17:
	.zero		560
